//
// Generated by NVIDIA NVVM Compiler
//
// Compiler Build ID: CL-36424714
// Cuda compilation tools, release 13.0, V13.0.88
// Based on NVVM 20.0.0
//

.version 9.0
.target sm_100
.address_size 64

	// .globl	_Z20NumBandNgpown_kernelPdS_S_S_iiiS_S_S_PiS0_ii

.visible .entry _Z20NumBandNgpown_kernelPdS_S_S_iiiS_S_S_PiS0_ii(
	.param .u64 .ptr .align 1 _Z20NumBandNgpown_kernelPdS_S_S_iiiS_S_S_PiS0_ii_param_0,
	.param .u64 .ptr .align 1 _Z20NumBandNgpown_kernelPdS_S_S_iiiS_S_S_PiS0_ii_param_1,
	.param .u64 .ptr .align 1 _Z20NumBandNgpown_kernelPdS_S_S_iiiS_S_S_PiS0_ii_param_2,
	.param .u64 .ptr .align 1 _Z20NumBandNgpown_kernelPdS_S_S_iiiS_S_S_PiS0_ii_param_3,
	.param .u32 _Z20NumBandNgpown_kernelPdS_S_S_iiiS_S_S_PiS0_ii_param_4,
	.param .u32 _Z20NumBandNgpown_kernelPdS_S_S_iiiS_S_S_PiS0_ii_param_5,
	.param .u32 _Z20NumBandNgpown_kernelPdS_S_S_iiiS_S_S_PiS0_ii_param_6,
	.param .u64 .ptr .align 1 _Z20NumBandNgpown_kernelPdS_S_S_iiiS_S_S_PiS0_ii_param_7,
	.param .u64 .ptr .align 1 _Z20NumBandNgpown_kernelPdS_S_S_iiiS_S_S_PiS0_ii_param_8,
	.param .u64 .ptr .align 1 _Z20NumBandNgpown_kernelPdS_S_S_iiiS_S_S_PiS0_ii_param_9,
	.param .u64 .ptr .align 1 _Z20NumBandNgpown_kernelPdS_S_S_iiiS_S_S_PiS0_ii_param_10,
	.param .u64 .ptr .align 1 _Z20NumBandNgpown_kernelPdS_S_S_iiiS_S_S_PiS0_ii_param_11,
	.param .u32 _Z20NumBandNgpown_kernelPdS_S_S_iiiS_S_S_PiS0_ii_param_12,
	.param .u32 _Z20NumBandNgpown_kernelPdS_S_S_iiiS_S_S_PiS0_ii_param_13
)
{
	.reg .pred 	%p<33>;
	.reg .b32 	%r<99>;
	.reg .b64 	%rd<74>;
	.reg .b64 	%fd<284>;

	ld.param.u64 	%rd12, [_Z20NumBandNgpown_kernelPdS_S_S_iiiS_S_S_PiS0_ii_param_0];
	ld.param.u64 	%rd13, [_Z20NumBandNgpown_kernelPdS_S_S_iiiS_S_S_PiS0_ii_param_1];
	ld.param.u64 	%rd14, [_Z20NumBandNgpown_kernelPdS_S_S_iiiS_S_S_PiS0_ii_param_2];
	ld.param.u64 	%rd15, [_Z20NumBandNgpown_kernelPdS_S_S_iiiS_S_S_PiS0_ii_param_3];
	ld.param.u32 	%r54, [_Z20NumBandNgpown_kernelPdS_S_S_iiiS_S_S_PiS0_ii_param_4];
	ld.param.u32 	%r57, [_Z20NumBandNgpown_kernelPdS_S_S_iiiS_S_S_PiS0_ii_param_5];
	ld.param.u32 	%r58, [_Z20NumBandNgpown_kernelPdS_S_S_iiiS_S_S_PiS0_ii_param_6];
	ld.param.u64 	%rd16, [_Z20NumBandNgpown_kernelPdS_S_S_iiiS_S_S_PiS0_ii_param_7];
	ld.param.u64 	%rd17, [_Z20NumBandNgpown_kernelPdS_S_S_iiiS_S_S_PiS0_ii_param_9];
	ld.param.u64 	%rd10, [_Z20NumBandNgpown_kernelPdS_S_S_iiiS_S_S_PiS0_ii_param_10];
	ld.param.u64 	%rd11, [_Z20NumBandNgpown_kernelPdS_S_S_iiiS_S_S_PiS0_ii_param_11];
	ld.param.u32 	%r55, [_Z20NumBandNgpown_kernelPdS_S_S_iiiS_S_S_PiS0_ii_param_12];
	ld.param.u32 	%r56, [_Z20NumBandNgpown_kernelPdS_S_S_iiiS_S_S_PiS0_ii_param_13];
	cvta.to.global.u64 	%rd1, %rd17;
	cvta.to.global.u64 	%rd2, %rd15;
	cvta.to.global.u64 	%rd3, %rd13;
	cvta.to.global.u64 	%rd4, %rd14;
	cvta.to.global.u64 	%rd5, %rd12;
	cvta.to.global.u64 	%rd6, %rd16;
	mov.u32 	%r1, %ctaid.x;
	mov.u32 	%r2, %ctaid.y;
	setp.ge.s32 	%p4, %r1, %r58;
	setp.ge.s32 	%p5, %r2, %r57;
	or.pred  	%p6, %p5, %p4;
	@%p6 bra 	$L__BB0_32;
	setp.le.s32 	%p8, %r54, %r55;
	mov.pred 	%p32, -1;
	mov.b32 	%r83, 1;
	@%p8 bra 	$L__BB0_3;
	div.s32 	%r83, %r54, %r55;
	mul.lo.s32 	%r60, %r83, %r55;
	sub.s32 	%r61, %r54, %r60;
	setp.eq.s32 	%p32, %r61, 0;
$L__BB0_3:
	cvta.to.global.u64 	%rd18, %rd11;
	mul.wide.u32 	%rd19, %r2, 4;
	add.s64 	%rd20, %rd18, %rd19;
	ld.global.u32 	%r62, [%rd20];
	cvta.to.global.u64 	%rd21, %rd10;
	mul.wide.s32 	%rd22, %r62, 4;
	add.s64 	%rd23, %rd21, %rd22;
	ld.global.u32 	%r5, [%rd23];
	setp.eq.s32 	%p9, %r56, 0;
	@%p9 bra 	$L__BB0_23;
	setp.lt.s32 	%p10, %r56, 1;
	mov.f64 	%fd281, 0d0000000000000000;
	mov.f64 	%fd282, %fd281;
	mov.f64 	%fd283, %fd281;
	@%p10 bra 	$L__BB0_12;
	div.s32 	%r6, %r83, %r56;
	setp.gt.s32 	%p11, %r6, 0;
	mov.u32 	%r64, %tid.x;
	setp.lt.u32 	%p12, %r64, %r55;
	and.pred  	%p3, %p12, %p11;
	mul.lo.s32 	%r7, %r64, %r56;
	mul.lo.s32 	%r8, %r56, %r55;
	mov.b32 	%r88, 0;
	mov.f64 	%fd281, 0d0000000000000000;
	not.pred 	%p13, %p3;
$L__BB0_6:
	@%p13 bra 	$L__BB0_11;
	add.s32 	%r91, %r7, %r88;
	mad.lo.s32 	%r90, %r54, %r2, %r91;
	mad.lo.s32 	%r89, %r54, %r1, %r91;
	mov.b32 	%r92, 0;
$L__BB0_8:
	setp.ge.s32 	%p14, %r91, %r54;
	@%p14 bra 	$L__BB0_10;
	mul.wide.s32 	%rd24, %r90, 8;
	add.s64 	%rd25, %rd5, %rd24;
	mad.lo.s32 	%r66, %r54, %r1, %r5;
	mul.wide.s32 	%rd26, %r66, 8;
	add.s64 	%rd27, %rd4, %rd26;
	ld.global.f64 	%fd60, [%rd27];
	mul.wide.s32 	%rd28, %r89, 8;
	add.s64 	%rd29, %rd3, %rd28;
	ld.global.f64 	%fd61, [%rd29];
	add.s64 	%rd30, %rd2, %rd24;
	mul.wide.s32 	%rd31, %r91, 8;
	add.s64 	%rd32, %rd1, %rd31;
	mul.f64 	%fd62, %fd60, %fd61;
	ld.global.f64 	%fd63, [%rd32];
	ld.global.f64 	%fd64, [%rd30];
	ld.global.f64 	%fd65, [%rd25];
	ld.global.f64 	%fd66, [%rd6];
	sub.f64 	%fd67, %fd66, %fd65;
	mul.f64 	%fd68, %fd65, %fd67;
	mul.f64 	%fd69, %fd67, %fd67;
	div.rn.f64 	%fd70, %fd68, %fd69;
	mul.f64 	%fd71, %fd62, %fd70;
	mul.f64 	%fd72, %fd64, %fd71;
	mul.f64 	%fd73, %fd72, 0d3FE0000000000000;
	fma.rn.f64 	%fd283, %fd63, %fd73, %fd283;
	ld.global.f64 	%fd74, [%rd6+8];
	sub.f64 	%fd75, %fd74, %fd65;
	mul.f64 	%fd76, %fd65, %fd75;
	mul.f64 	%fd77, %fd75, %fd75;
	div.rn.f64 	%fd78, %fd76, %fd77;
	mul.f64 	%fd79, %fd62, %fd78;
	mul.f64 	%fd80, %fd64, %fd79;
	mul.f64 	%fd81, %fd80, 0d3FE0000000000000;
	fma.rn.f64 	%fd282, %fd63, %fd81, %fd282;
	ld.global.f64 	%fd82, [%rd6+16];
	sub.f64 	%fd83, %fd82, %fd65;
	mul.f64 	%fd84, %fd65, %fd83;
	mul.f64 	%fd85, %fd83, %fd83;
	div.rn.f64 	%fd86, %fd84, %fd85;
	mul.f64 	%fd87, %fd62, %fd86;
	mul.f64 	%fd88, %fd64, %fd87;
	mul.f64 	%fd89, %fd88, 0d3FE0000000000000;
	fma.rn.f64 	%fd281, %fd63, %fd89, %fd281;
$L__BB0_10:
	add.s32 	%r92, %r92, 1;
	add.s32 	%r91, %r91, %r8;
	add.s32 	%r90, %r90, %r8;
	add.s32 	%r89, %r89, %r8;
	setp.lt.s32 	%p15, %r92, %r6;
	@%p15 bra 	$L__BB0_8;
$L__BB0_11:
	add.s32 	%r88, %r88, 1;
	setp.ne.s32 	%p16, %r88, %r56;
	@%p16 bra 	$L__BB0_6;
$L__BB0_12:
	setp.lt.s32 	%p17, %r56, 1;
	or.pred  	%p18, %p17, %p32;
	@%p18 bra 	$L__BB0_31;
	mov.u32 	%r68, %tid.x;
	mul.lo.s32 	%r69, %r56, %r68;
	mad.lo.s32 	%r34, %r83, %r55, %r69;
	mul.lo.s32 	%r35, %r54, %r2;
	mul.lo.s32 	%r36, %r54, %r1;
	add.s32 	%r70, %r5, %r36;
	mul.wide.s32 	%rd33, %r70, 8;
	add.s64 	%rd8, %rd4, %rd33;
	setp.eq.s32 	%p19, %r56, 1;
	mov.b32 	%r98, 0;
	@%p19 bra 	$L__BB0_20;
	and.b32  	%r71, %r56, 2147483646;
	neg.s32 	%r97, %r71;
	add.s32 	%r94, %r34, %r35;
	add.s32 	%r96, %r94, 1;
	add.s32 	%r93, %r34, %r36;
	mov.u32 	%r95, %r34;
$L__BB0_15:
	setp.ge.s32 	%p20, %r95, %r54;
	@%p20 bra 	$L__BB0_17;
	mul.wide.s32 	%rd34, %r94, 8;
	ld.global.f64 	%fd90, [%rd8];
	mul.wide.s32 	%rd35, %r93, 8;
	add.s64 	%rd36, %rd3, %rd35;
	ld.global.f64 	%fd91, [%rd36];
	mul.f64 	%fd92, %fd90, %fd91;
	mul.wide.s32 	%rd37, %r95, 8;
	add.s64 	%rd38, %rd1, %rd37;
	ld.global.f64 	%fd93, [%rd38];
	add.s64 	%rd39, %rd2, %rd34;
	ld.global.f64 	%fd94, [%rd39];
	add.s64 	%rd40, %rd5, %rd34;
	ld.global.f64 	%fd95, [%rd40];
	ld.global.f64 	%fd96, [%rd6];
	sub.f64 	%fd97, %fd96, %fd95;
	mul.f64 	%fd98, %fd95, %fd97;
	mul.f64 	%fd99, %fd97, %fd97;
	div.rn.f64 	%fd100, %fd98, %fd99;
	mul.f64 	%fd101, %fd92, %fd100;
	mul.f64 	%fd102, %fd94, %fd101;
	mul.f64 	%fd103, %fd102, 0d3FE0000000000000;
	fma.rn.f64 	%fd283, %fd93, %fd103, %fd283;
	ld.global.f64 	%fd104, [%rd6+8];
	sub.f64 	%fd105, %fd104, %fd95;
	mul.f64 	%fd106, %fd95, %fd105;
	mul.f64 	%fd107, %fd105, %fd105;
	div.rn.f64 	%fd108, %fd106, %fd107;
	mul.f64 	%fd109, %fd92, %fd108;
	mul.f64 	%fd110, %fd94, %fd109;
	mul.f64 	%fd111, %fd110, 0d3FE0000000000000;
	fma.rn.f64 	%fd282, %fd93, %fd111, %fd282;
	ld.global.f64 	%fd112, [%rd6+16];
	sub.f64 	%fd113, %fd112, %fd95;
	mul.f64 	%fd114, %fd95, %fd113;
	mul.f64 	%fd115, %fd113, %fd113;
	div.rn.f64 	%fd116, %fd114, %fd115;
	mul.f64 	%fd117, %fd92, %fd116;
	mul.f64 	%fd118, %fd94, %fd117;
	mul.f64 	%fd119, %fd118, 0d3FE0000000000000;
	fma.rn.f64 	%fd281, %fd93, %fd119, %fd281;
$L__BB0_17:
	add.s32 	%r72, %r95, 1;
	setp.ge.s32 	%p21, %r72, %r54;
	@%p21 bra 	$L__BB0_19;
	mul.wide.s32 	%rd41, %r96, 8;
	ld.global.f64 	%fd120, [%rd8];
	mul.wide.s32 	%rd42, %r93, 8;
	add.s64 	%rd43, %rd3, %rd42;
	ld.global.f64 	%fd121, [%rd43+8];
	mul.f64 	%fd122, %fd120, %fd121;
	mul.wide.s32 	%rd44, %r95, 8;
	add.s64 	%rd45, %rd1, %rd44;
	ld.global.f64 	%fd123, [%rd45+8];
	add.s64 	%rd46, %rd2, %rd41;
	ld.global.f64 	%fd124, [%rd46];
	add.s64 	%rd47, %rd5, %rd41;
	ld.global.f64 	%fd125, [%rd47];
	ld.global.f64 	%fd126, [%rd6];
	sub.f64 	%fd127, %fd126, %fd125;
	mul.f64 	%fd128, %fd125, %fd127;
	mul.f64 	%fd129, %fd127, %fd127;
	div.rn.f64 	%fd130, %fd128, %fd129;
	mul.f64 	%fd131, %fd122, %fd130;
	mul.f64 	%fd132, %fd124, %fd131;
	mul.f64 	%fd133, %fd132, 0d3FE0000000000000;
	fma.rn.f64 	%fd283, %fd123, %fd133, %fd283;
	ld.global.f64 	%fd134, [%rd6+8];
	sub.f64 	%fd135, %fd134, %fd125;
	mul.f64 	%fd136, %fd125, %fd135;
	mul.f64 	%fd137, %fd135, %fd135;
	div.rn.f64 	%fd138, %fd136, %fd137;
	mul.f64 	%fd139, %fd122, %fd138;
	mul.f64 	%fd140, %fd124, %fd139;
	mul.f64 	%fd141, %fd140, 0d3FE0000000000000;
	fma.rn.f64 	%fd282, %fd123, %fd141, %fd282;
	ld.global.f64 	%fd142, [%rd6+16];
	sub.f64 	%fd143, %fd142, %fd125;
	mul.f64 	%fd144, %fd125, %fd143;
	mul.f64 	%fd145, %fd143, %fd143;
	div.rn.f64 	%fd146, %fd144, %fd145;
	mul.f64 	%fd147, %fd122, %fd146;
	mul.f64 	%fd148, %fd124, %fd147;
	mul.f64 	%fd149, %fd148, 0d3FE0000000000000;
	fma.rn.f64 	%fd281, %fd123, %fd149, %fd281;
$L__BB0_19:
	and.b32  	%r98, %r56, 2147483646;
	add.s32 	%r97, %r97, 2;
	add.s32 	%r96, %r96, 2;
	add.s32 	%r95, %r95, 2;
	add.s32 	%r94, %r94, 2;
	add.s32 	%r93, %r93, 2;
	setp.ne.s32 	%p22, %r97, 0;
	@%p22 bra 	$L__BB0_15;
$L__BB0_20:
	and.b32  	%r73, %r56, 1;
	setp.eq.b32 	%p23, %r73, 1;
	not.pred 	%p24, %p23;
	@%p24 bra 	$L__BB0_31;
	add.s32 	%r53, %r34, %r98;
	setp.ge.s32 	%p25, %r53, %r54;
	@%p25 bra 	$L__BB0_31;
	add.s32 	%r74, %r53, %r35;
	mul.wide.s32 	%rd48, %r74, 8;
	add.s64 	%rd49, %rd5, %rd48;
	ld.global.f64 	%fd150, [%rd8];
	add.s32 	%r75, %r53, %r36;
	mul.wide.s32 	%rd50, %r75, 8;
	add.s64 	%rd51, %rd3, %rd50;
	ld.global.f64 	%fd151, [%rd51];
	add.s64 	%rd52, %rd2, %rd48;
	mul.wide.s32 	%rd53, %r53, 8;
	add.s64 	%rd54, %rd1, %rd53;
	mul.f64 	%fd152, %fd150, %fd151;
	ld.global.f64 	%fd153, [%rd54];
	ld.global.f64 	%fd154, [%rd52];
	ld.global.f64 	%fd155, [%rd49];
	ld.global.f64 	%fd156, [%rd6];
	sub.f64 	%fd157, %fd156, %fd155;
	mul.f64 	%fd158, %fd155, %fd157;
	mul.f64 	%fd159, %fd157, %fd157;
	div.rn.f64 	%fd160, %fd158, %fd159;
	mul.f64 	%fd161, %fd152, %fd160;
	mul.f64 	%fd162, %fd154, %fd161;
	mul.f64 	%fd163, %fd162, 0d3FE0000000000000;
	fma.rn.f64 	%fd283, %fd153, %fd163, %fd283;
	ld.global.f64 	%fd164, [%rd6+8];
	sub.f64 	%fd165, %fd164, %fd155;
	mul.f64 	%fd166, %fd155, %fd165;
	mul.f64 	%fd167, %fd165, %fd165;
	div.rn.f64 	%fd168, %fd166, %fd167;
	mul.f64 	%fd169, %fd152, %fd168;
	mul.f64 	%fd170, %fd154, %fd169;
	mul.f64 	%fd171, %fd170, 0d3FE0000000000000;
	fma.rn.f64 	%fd282, %fd153, %fd171, %fd282;
	ld.global.f64 	%fd172, [%rd6+16];
	sub.f64 	%fd173, %fd172, %fd155;
	mul.f64 	%fd174, %fd155, %fd173;
	mul.f64 	%fd175, %fd173, %fd173;
	div.rn.f64 	%fd176, %fd174, %fd175;
	mul.f64 	%fd177, %fd152, %fd176;
	mul.f64 	%fd178, %fd154, %fd177;
	mul.f64 	%fd179, %fd178, 0d3FE0000000000000;
	fma.rn.f64 	%fd281, %fd153, %fd179, %fd281;
	bra.uni 	$L__BB0_31;
$L__BB0_23:
	setp.lt.s32 	%p26, %r83, 1;
	mov.u32 	%r9, %tid.x;
	setp.ge.u32 	%p27, %r9, %r55;
	mov.f64 	%fd281, 0d0000000000000000;
	or.pred  	%p28, %p27, %p26;
	mov.f64 	%fd282, %fd281;
	mov.f64 	%fd283, %fd281;
	@%p28 bra 	$L__BB0_28;
	mul.lo.s32 	%r77, %r54, %r1;
	add.s32 	%r78, %r5, %r77;
	mul.wide.s32 	%rd55, %r78, 8;
	add.s64 	%rd7, %rd4, %rd55;
	mad.lo.s32 	%r85, %r54, %r2, %r9;
	add.s32 	%r84, %r9, %r77;
	mov.b32 	%r87, 0;
	mov.f64 	%fd281, 0d0000000000000000;
	mov.u32 	%r86, %r9;
$L__BB0_25:
	setp.ge.s32 	%p29, %r86, %r54;
	@%p29 bra 	$L__BB0_27;
	mul.wide.s32 	%rd56, %r85, 8;
	ld.global.f64 	%fd182, [%rd7];
	mul.wide.s32 	%rd57, %r84, 8;
	add.s64 	%rd58, %rd3, %rd57;
	ld.global.f64 	%fd183, [%rd58];
	mul.f64 	%fd184, %fd182, %fd183;
	mul.wide.s32 	%rd59, %r86, 8;
	add.s64 	%rd60, %rd1, %rd59;
	ld.global.f64 	%fd185, [%rd60];
	add.s64 	%rd61, %rd2, %rd56;
	ld.global.f64 	%fd186, [%rd61];
	add.s64 	%rd62, %rd5, %rd56;
	ld.global.f64 	%fd187, [%rd62];
	ld.global.f64 	%fd188, [%rd6];
	sub.f64 	%fd189, %fd188, %fd187;
	mul.f64 	%fd190, %fd187, %fd189;
	mul.f64 	%fd191, %fd189, %fd189;
	div.rn.f64 	%fd192, %fd190, %fd191;
	mul.f64 	%fd193, %fd184, %fd192;
	mul.f64 	%fd194, %fd186, %fd193;
	mul.f64 	%fd195, %fd194, 0d3FE0000000000000;
	fma.rn.f64 	%fd283, %fd185, %fd195, %fd283;
	ld.global.f64 	%fd196, [%rd6+8];
	sub.f64 	%fd197, %fd196, %fd187;
	mul.f64 	%fd198, %fd187, %fd197;
	mul.f64 	%fd199, %fd197, %fd197;
	div.rn.f64 	%fd200, %fd198, %fd199;
	mul.f64 	%fd201, %fd184, %fd200;
	mul.f64 	%fd202, %fd186, %fd201;
	mul.f64 	%fd203, %fd202, 0d3FE0000000000000;
	fma.rn.f64 	%fd282, %fd185, %fd203, %fd282;
	ld.global.f64 	%fd204, [%rd6+16];
	sub.f64 	%fd205, %fd204, %fd187;
	mul.f64 	%fd206, %fd187, %fd205;
	mul.f64 	%fd207, %fd205, %fd205;
	div.rn.f64 	%fd208, %fd206, %fd207;
	mul.f64 	%fd209, %fd184, %fd208;
	mul.f64 	%fd210, %fd186, %fd209;
	mul.f64 	%fd211, %fd210, 0d3FE0000000000000;
	fma.rn.f64 	%fd281, %fd185, %fd211, %fd281;
$L__BB0_27:
	add.s32 	%r87, %r87, 1;
	add.s32 	%r86, %r86, %r55;
	add.s32 	%r85, %r85, %r55;
	add.s32 	%r84, %r84, %r55;
	setp.lt.s32 	%p30, %r87, %r83;
	@%p30 bra 	$L__BB0_25;
$L__BB0_28:
	@%p32 bra 	$L__BB0_31;
	mad.lo.s32 	%r20, %r83, %r55, %r9;
	setp.ge.s32 	%p31, %r20, %r54;
	@%p31 bra 	$L__BB0_31;
	mad.lo.s32 	%r79, %r54, %r2, %r20;
	mul.wide.s32 	%rd63, %r79, 8;
	add.s64 	%rd64, %rd5, %rd63;
	mul.lo.s32 	%r80, %r54, %r1;
	add.s32 	%r81, %r5, %r80;
	mul.wide.s32 	%rd65, %r81, 8;
	add.s64 	%rd66, %rd4, %rd65;
	ld.global.f64 	%fd212, [%rd66];
	add.s32 	%r82, %r20, %r80;
	mul.wide.s32 	%rd67, %r82, 8;
	add.s64 	%rd68, %rd3, %rd67;
	ld.global.f64 	%fd213, [%rd68];
	add.s64 	%rd69, %rd2, %rd63;
	mul.wide.s32 	%rd70, %r20, 8;
	add.s64 	%rd71, %rd1, %rd70;
	mul.f64 	%fd214, %fd212, %fd213;
	ld.global.f64 	%fd215, [%rd71];
	ld.global.f64 	%fd216, [%rd69];
	ld.global.f64 	%fd217, [%rd64];
	ld.global.f64 	%fd218, [%rd6];
	sub.f64 	%fd219, %fd218, %fd217;
	mul.f64 	%fd220, %fd217, %fd219;
	mul.f64 	%fd221, %fd219, %fd219;
	div.rn.f64 	%fd222, %fd220, %fd221;
	mul.f64 	%fd223, %fd214, %fd222;
	mul.f64 	%fd224, %fd216, %fd223;
	mul.f64 	%fd225, %fd224, 0d3FE0000000000000;
	fma.rn.f64 	%fd283, %fd215, %fd225, %fd283;
	ld.global.f64 	%fd226, [%rd6+8];
	sub.f64 	%fd227, %fd226, %fd217;
	mul.f64 	%fd228, %fd217, %fd227;
	mul.f64 	%fd229, %fd227, %fd227;
	div.rn.f64 	%fd230, %fd228, %fd229;
	mul.f64 	%fd231, %fd214, %fd230;
	mul.f64 	%fd232, %fd216, %fd231;
	mul.f64 	%fd233, %fd232, 0d3FE0000000000000;
	fma.rn.f64 	%fd282, %fd215, %fd233, %fd282;
	ld.global.f64 	%fd234, [%rd6+16];
	sub.f64 	%fd235, %fd234, %fd217;
	mul.f64 	%fd236, %fd217, %fd235;
	mul.f64 	%fd237, %fd235, %fd235;
	div.rn.f64 	%fd238, %fd236, %fd237;
	mul.f64 	%fd239, %fd214, %fd238;
	mul.f64 	%fd240, %fd216, %fd239;
	mul.f64 	%fd241, %fd240, 0d3FE0000000000000;
	fma.rn.f64 	%fd281, %fd215, %fd241, %fd281;
$L__BB0_31:
	ld.param.u64 	%rd73, [_Z20NumBandNgpown_kernelPdS_S_S_iiiS_S_S_PiS0_ii_param_8];
	cvta.to.global.u64 	%rd72, %rd73;
	atom.global.add.f64 	%fd242, [%rd72], %fd283;
	atom.global.add.f64 	%fd243, [%rd72+8], %fd282;
	atom.global.add.f64 	%fd244, [%rd72+16], %fd281;
$L__BB0_32:
	ret;

}


// ===== COMPILED SASS (sm_100) =====

	.target	sm_100

	.elftype	@"ET_EXEC"


//--------------------- .note.nv.tkinfo           --------------------------
	.section	.note.nv.tkinfo,"",@"SHT_NOTE"
	.sectionflags	@"SHF_NOTE_NV_TKINFO"
	.tkinfo
        /*0018*/ 	.word	0x00000002
        /*0030*/ 	.string	""
        /*0030*/ 	.string	"ptxas"
        /*0030*/ 	.string	"Cuda compilation tools, release 13.0, V13.0.88"
        /*0030*/ 	.string	"Build cuda_13.0.r13.0/compiler.36424714_0"
        /*0030*/ 	.string	"-arch sm_100 -m 64 "



//--------------------- .note.nv.cuinfo           --------------------------
	.section	.note.nv.cuinfo,"",@"SHT_NOTE"
	.sectionflags	@"SHF_NOTE_NV_CUINFO"
        /*0018*/ 	.short	0x0002
        /*001a*/ 	.short	0x0064
        /*001c*/ 	.short	0x0082
	.zero		2


//--------------------- .nv.info                  --------------------------
	.section	.nv.info,"",@"SHT_CUDA_INFO"
	.align	4


	//----- nvinfo : EIATTR_REGCOUNT
	.align		4
        /*0000*/ 	.byte	0x04, 0x2f
        /*0002*/ 	.short	(.L_1 - .L_0)
	.align		4
.L_0:
        /*0004*/ 	.word	index@(_Z20NumBandNgpown_kernelPdS_S_S_iiiS_S_S_PiS0_ii)
        /*0008*/ 	.word	0x0000002e


	//----- nvinfo : EIATTR_FRAME_SIZE
	.align		4
.L_1:
        /*000c*/ 	.byte	0x04, 0x11
        /*000e*/ 	.short	(.L_3 - .L_2)
	.align		4
.L_2:
        /*0010*/ 	.word	index@($__internal_0_$__cuda_sm20_div_rn_f64_full)
        /*0014*/ 	.word	0x00000000


	//----- nvinfo : EIATTR_FRAME_SIZE
	.align		4
.L_3:
        /*0018*/ 	.byte	0x04, 0x11
        /*001a*/ 	.short	(.L_5 - .L_4)
	.align		4
.L_4:
        /*001c*/ 	.word	index@(_Z20NumBandNgpown_kernelPdS_S_S_iiiS_S_S_PiS0_ii)
        /*0020*/ 	.word	0x00000000


	//----- nvinfo : EIATTR_MIN_STACK_SIZE
	.align		4
.L_5:
        /*0024*/ 	.byte	0x04, 0x12
        /*0026*/ 	.short	(.L_7 - .L_6)
	.align		4
.L_6:
        /*0028*/ 	.word	index@(_Z20NumBandNgpown_kernelPdS_S_S_iiiS_S_S_PiS0_ii)
        /*002c*/ 	.word	0x00000000
.L_7:


//--------------------- .nv.compat                --------------------------
	.section	.nv.compat,"",@"SHT_CUDA_COMPAT_INFO"
	.align	4
        /*0000*/ 	.byte	0x02, 0x09, 0x00, 0x00, 0x02, 0x02, 0x01, 0x00, 0x02, 0x05, 0x05, 0x00, 0x03, 0x07, 0x01, 0x01
        /*0010*/ 	.byte	0x02, 0x03, 0x00, 0x00, 0x02, 0x06, 0x01, 0x00, 0x04, 0x0b, 0x08, 0x00, 0x01, 0x00, 0x00, 0x00
        /*0020*/ 	.byte	0x00, 0x00, 0x00, 0x00


//--------------------- .nv.info._Z20NumBandNgpown_kernelPdS_S_S_iiiS_S_S_PiS0_ii --------------------------
	.section	.nv.info._Z20NumBandNgpown_kernelPdS_S_S_iiiS_S_S_PiS0_ii,"",@"SHT_CUDA_INFO"
	.sectionflags	@""
	.align	4


	//----- nvinfo : EIATTR_CUDA_API_VERSION
	.align		4
        /*0000*/ 	.byte	0x04, 0x37
        /*0002*/ 	.short	(.L_9 - .L_8)
.L_8:
        /*0004*/ 	.word	0x00000082


	//----- nvinfo : EIATTR_KPARAM_INFO
	.align		4
.L_9:
        /*0008*/ 	.byte	0x04, 0x17
        /*000a*/ 	.short	(.L_11 - .L_10)
.L_10:
        /*000c*/ 	.word	0x00000000
        /*0010*/ 	.short	0x000d
        /*0012*/ 	.short	0x005c
        /*0014*/ 	.byte	0x00, 0xf0, 0x11, 0x00


	//----- nvinfo : EIATTR_KPARAM_INFO
	.align		4
.L_11:
        /*0018*/ 	.byte	0x04, 0x17
        /*001a*/ 	.short	(.L_13 - .L_12)
.L_12:
        /*001c*/ 	.word	0x00000000
        /*0020*/ 	.short	0x000c
        /*0022*/ 	.short	0x0058
        /*0024*/ 	.byte	0x00, 0xf0, 0x11, 0x00


	//----- nvinfo : EIATTR_KPARAM_INFO
	.align		4
.L_13:
        /*0028*/ 	.byte	0x04, 0x17
        /*002a*/ 	.short	(.L_15 - .L_14)
.L_14:
        /*002c*/ 	.word	0x00000000
        /*0030*/ 	.short	0x000b
        /*0032*/ 	.short	0x0050
        /*0034*/ 	.byte	0x00, 0xf5, 0x21, 0x00


	//----- nvinfo : EIATTR_KPARAM_INFO
	.align		4
.L_15:
        /*0038*/ 	.byte	0x04, 0x17
        /*003a*/ 	.short	(.L_17 - .L_16)
.L_16:
        /*003c*/ 	.word	0x00000000
        /*0040*/ 	.short	0x000a
        /*0042*/ 	.short	0x0048
        /*0044*/ 	.byte	0x00, 0xf5, 0x21, 0x00


	//----- nvinfo : EIATTR_KPARAM_INFO
	.align		4
.L_17:
        /*0048*/ 	.byte	0x04, 0x17
        /*004a*/ 	.short	(.L_19 - .L_18)
.L_18:
        /*004c*/ 	.word	0x00000000
        /*0050*/ 	.short	0x0009
        /*0052*/ 	.short	0x0040
        /*0054*/ 	.byte	0x00, 0xf5, 0x21, 0x00


	//----- nvinfo : EIATTR_KPARAM_INFO
	.align		4
.L_19:
        /*0058*/ 	.byte	0x04, 0x17
        /*005a*/ 	.short	(.L_21 - .L_20)
.L_20:
        /*005c*/ 	.word	0x00000000
        /*0060*/ 	.short	0x0008
        /*0062*/ 	.short	0x0038
        /*0064*/ 	.byte	0x00, 0xf5, 0x21, 0x00


	//----- nvinfo : EIATTR_KPARAM_INFO
	.align		4
.L_21:
        /*0068*/ 	.byte	0x04, 0x17
        /*006a*/ 	.short	(.L_23 - .L_22)
.L_22:
        /*006c*/ 	.word	0x00000000
        /*0070*/ 	.short	0x0007
        /*0072*/ 	.short	0x0030
        /*0074*/ 	.byte	0x00, 0xf5, 0x21, 0x00


	//----- nvinfo : EIATTR_KPARAM_INFO
	.align		4
.L_23:
        /*0078*/ 	.byte	0x04, 0x17
        /*007a*/ 	.short	(.L_25 - .L_24)
.L_24:
        /*007c*/ 	.word	0x00000000
        /*0080*/ 	.short	0x0006
        /*0082*/ 	.short	0x0028
        /*0084*/ 	.byte	0x00, 0xf0, 0x11, 0x00


	//----- nvinfo : EIATTR_KPARAM_INFO
	.align		4
.L_25:
        /*0088*/ 	.byte	0x04, 0x17
        /*008a*/ 	.short	(.L_27 - .L_26)
.L_26:
        /*008c*/ 	.word	0x00000000
        /*0090*/ 	.short	0x0005
        /*0092*/ 	.short	0x0024
        /*0094*/ 	.byte	0x00, 0xf0, 0x11, 0x00


	//----- nvinfo : EIATTR_KPARAM_INFO
	.align		4
.L_27:
        /*0098*/ 	.byte	0x04, 0x17
        /*009a*/ 	.short	(.L_29 - .L_28)
.L_28:
        /*009c*/ 	.word	0x00000000
        /*00a0*/ 	.short	0x0004
        /*00a2*/ 	.short	0x0020
        /*00a4*/ 	.byte	0x00, 0xf0, 0x11, 0x00


	//----- nvinfo : EIATTR_KPARAM_INFO
	.align		4
.L_29:
        /*00a8*/ 	.byte	0x04, 0x17
        /*00aa*/ 	.short	(.L_31 - .L_30)
.L_30:
        /*00ac*/ 	.word	0x00000000
        /*00b0*/ 	.short	0x0003
        /*00b2*/ 	.short	0x0018
        /*00b4*/ 	.byte	0x00, 0xf5, 0x21, 0x00


	//----- nvinfo : EIATTR_KPARAM_INFO
	.align		4
.L_31:
        /*00b8*/ 	.byte	0x04, 0x17
        /*00ba*/ 	.short	(.L_33 - .L_32)
.L_32:
        /*00bc*/ 	.word	0x00000000
        /*00c0*/ 	.short	0x0002
        /*00c2*/ 	.short	0x0010
        /*00c4*/ 	.byte	0x00, 0xf5, 0x21, 0x00


	//----- nvinfo : EIATTR_KPARAM_INFO
	.align		4
.L_33:
        /*00c8*/ 	.byte	0x04, 0x17
        /*00ca*/ 	.short	(.L_35 - .L_34)
.L_34:
        /*00cc*/ 	.word	0x00000000
        /*00d0*/ 	.short	0x0001
        /*00d2*/ 	.short	0x0008
        /*00d4*/ 	.byte	0x00, 0xf5, 0x21, 0x00


	//----- nvinfo : EIATTR_KPARAM_INFO
	.align		4
.L_35:
        /*00d8*/ 	.byte	0x04, 0x17
        /*00da*/ 	.short	(.L_37 - .L_36)
.L_36:
        /*00dc*/ 	.word	0x00000000
        /*00e0*/ 	.short	0x0000
        /*00e2*/ 	.short	0x0000
        /*00e4*/ 	.byte	0x00, 0xf5, 0x21, 0x00


	//----- nvinfo : EIATTR_SPARSE_MMA_MASK
	.align		4
.L_37:
        /*00e8*/ 	.byte	0x03, 0x50
        /*00ea*/ 	.short	0x0000


	//----- nvinfo : EIATTR_MAXREG_COUNT
	.align		4
        /*00ec*/ 	.byte	0x03, 0x1b
        /*00ee*/ 	.short	0x00ff


	//----- nvinfo : EIATTR_MERCURY_ISA_VERSION
	.align		4
        /*00f0*/ 	.byte	0x03, 0x5f
        /*00f2*/ 	.short	0x0101


	//----- nvinfo : EIATTR_VRC_CTA_INIT_COUNT
	.align		4
        /*00f4*/ 	.byte	0x02, 0x4a
	.zero		1
	.zero		1


	//----- nvinfo : EIATTR_EXIT_INSTR_OFFSETS
	.align		4
        /*00f8*/ 	.byte	0x04, 0x1c
        /*00fa*/ 	.short	(.L_39 - .L_38)


	//   ....[0]....
.L_38:
        /*00fc*/ 	.word	0x00000070


	//   ....[1]....
        /*0100*/ 	.word	0x000036c0


	//----- nvinfo : EIATTR_CRS_STACK_SIZE
	.align		4
.L_39:
        /*0104*/ 	.byte	0x04, 0x1e
        /*0106*/ 	.short	(.L_41 - .L_40)
.L_40:
        /*0108*/ 	.word	0x00000000


	//----- nvinfo : EIATTR_CBANK_PARAM_SIZE
	.align		4
.L_41:
        /*010c*/ 	.byte	0x03, 0x19
        /*010e*/ 	.short	0x0060


	//----- nvinfo : EIATTR_PARAM_CBANK
	.align		4
        /*0110*/ 	.byte	0x04, 0x0a
        /*0112*/ 	.short	(.L_43 - .L_42)
	.align		4
.L_42:
        /*0114*/ 	.word	index@(.nv.constant0._Z20NumBandNgpown_kernelPdS_S_S_iiiS_S_S_PiS0_ii)
        /*0118*/ 	.short	0x0380
        /*011a*/ 	.short	0x0060


	//----- nvinfo : EIATTR_SW_WAR
	.align		4
.L_43:
        /*011c*/ 	.byte	0x04, 0x36
        /*011e*/ 	.short	(.L_45 - .L_44)
.L_44:
        /*0120*/ 	.word	0x00000008
.L_45:


//--------------------- .nv.callgraph             --------------------------
	.section	.nv.callgraph,"",@"SHT_CUDA_CALLGRAPH"
	.align	4
	.sectionentsize	8
	.align		4
        /*0000*/ 	.word	0x00000000
	.align		4
        /*0004*/ 	.word	0xffffffff
	.align		4
        /*0008*/ 	.word	0x00000000
	.align		4
        /*000c*/ 	.word	0xfffffffe
	.align		4
        /*0010*/ 	.word	0x00000000
	.align		4
        /*0014*/ 	.word	0xfffffffd
	.align		4
        /*0018*/ 	.word	0x00000000
	.align		4
        /*001c*/ 	.word	0xfffffffc


//--------------------- .text._Z20NumBandNgpown_kernelPdS_S_S_iiiS_S_S_PiS0_ii --------------------------
	.section	.text._Z20NumBandNgpown_kernelPdS_S_S_iiiS_S_S_PiS0_ii,"ax",@progbits
	.align	128
        .global         _Z20NumBandNgpown_kernelPdS_S_S_iiiS_S_S_PiS0_ii
        .type           _Z20NumBandNgpown_kernelPdS_S_S_iiiS_S_S_PiS0_ii,@function
        .size           _Z20NumBandNgpown_kernelPdS_S_S_iiiS_S_S_PiS0_ii,(.L_x_66 - _Z20NumBandNgpown_kernelPdS_S_S_iiiS_S_S_PiS0_ii)
        .other          _Z20NumBandNgpown_kernelPdS_S_S_iiiS_S_S_PiS0_ii,@"STO_CUDA_ENTRY STV_DEFAULT"
_Z20NumBandNgpown_kernelPdS_S_S_iiiS_S_S_PiS0_ii:
.text._Z20NumBandNgpown_kernelPdS_S_S_iiiS_S_S_PiS0_ii:
[----:B------:R-:W-:Y:S01]  /*0000*/  LDC R1, c[0x0][0x37c] ;  /* 0x0000df00ff017b82 */ /* 0x000fe20000000800 */
[----:B------:R-:W0:Y:S07]  /*0010*/  S2R R3, SR_CTAID.Y ;  /* 0x0000000000037919 */ /* 0x000e2e0000002600 */
[----:B------:R-:W1:Y:S01]  /*0020*/  S2UR UR6, SR_CTAID.X ;  /* 0x00000000000679c3 */ /* 0x000e620000002500 */
[----:B------:R-:W0:Y:S07]  /*0030*/  LDCU UR4, c[0x0][0x3a4] ;  /* 0x00007480ff0477ac */ /* 0x000e2e0008000800 */
[----:B------:R-:W1:Y:S02]  /*0040*/  LDC R0, c[0x0][0x3a8] ;  /* 0x0000ea00ff007b82 */ /* 0x000e640000000800 */
[----:B-1----:R-:W-:-:S04]  /*0050*/  ISETP.LE.AND P0, PT, R0, UR6, PT ;  /* 0x0000000600007c0c */ /* 0x002fc8000bf03270 */
[----:B0-----:R-:W-:-:S13]  /*0060*/  ISETP.GE.OR P0, PT, R3, UR4, P0 ;  /* 0x0000000403007c0c */ /* 0x001fda0008706670 */
[----:B------:R-:W-:Y:S05]  /*0070*/  @P0 EXIT ;  /* 0x000000000000094d */ /* 0x000fea0003800000 */
[----:B------:R-:W0:Y:S01]  /*0080*/  LDC.64 R8, c[0x0][0x3d0] ;  /* 0x0000f400ff087b82 */ /* 0x000e220000000a00 */
[----:B------:R-:W1:Y:S01]  /*0090*/  LDCU.64 UR8, c[0x0][0x358] ;  /* 0x00006b00ff0877ac */ /* 0x000e620008000a00 */
[----:B------:R-:W2:Y:S06]  /*00a0*/  LDCU UR4, c[0x0][0x3d8] ;  /* 0x00007b00ff0477ac */ /* 0x000eac0008000800 */
[----:B------:R-:W3:Y:S08]  /*00b0*/  LDC.64 R10, c[0x0][0x3c8] ;  /* 0x0000f200ff0a7b82 */ /* 0x000ef00000000a00 */
[----:B------:R-:W4:Y:S01]  /*00c0*/  LDC R36, c[0x0][0x3a0] ;  /* 0x0000e800ff247b82 */ /* 0x000f220000000800 */
[----:B0-----:R-:W-:-:S07]  /*00d0*/  IMAD.WIDE.U32 R8, R3, 0x4, R8 ;  /* 0x0000000403087825 */ /* 0x001fce00078e0008 */
[----:B------:R-:W0:Y:S01]  /*00e0*/  LDC R5, c[0x0][0x3dc] ;  /* 0x0000f700ff057b82 */ /* 0x000e220000000800 */
[----:B-1----:R-:W3:Y:S01]  /*00f0*/  LDG.E R9, desc[UR8][R8.64] ;  /* 0x0000000808097981 */ /* 0x002ee2000c1e1900 */
[----:B--2---:R-:W-:-:S05]  /*0100*/  IMAD.U32 R7, RZ, RZ, UR4 ;  /* 0x00000004ff077e24 */ /* 0x004fca000f8e00ff */
[----:B----4-:R-:W-:Y:S01]  /*0110*/  ISETP.GT.AND P1, PT, R36, R7, PT ;  /* 0x000000072400720c */ /* 0x010fe20003f24270 */
[----:B---3--:R-:W-:-:S05]  /*0120*/  IMAD.WIDE R10, R9, 0x4, R10 ;  /* 0x00000004090a7825 */ /* 0x008fca00078e020a */
[----:B------:R1:W5:Y:S01]  /*0130*/  LDG.E R2, desc[UR8][R10.64] ;  /* 0x000000080a027981 */ /* 0x000362000c1e1900 */
[----:B0-----:R-:W-:Y:S01]  /*0140*/  ISETP.NE.AND P3, PT, R5, RZ, PT ;  /* 0x000000ff0500720c */ /* 0x001fe20003f65270 */
[----:B------:R-:W-:Y:S01]  /*0150*/  IMAD.MOV.U32 R0, RZ, RZ, 0x1 ;  /* 0x00000001ff007424 */ /* 0x000fe200078e00ff */
[----:B------:R-:W-:-:S04]  /*0160*/  PLOP3.LUT P0, PT, PT, PT, PT, 0x80, 0x8 ;  /* 0x000000000008781c */ /* 0x000fc80003f0f070 */
[----:B------:R-:W-:Y:S09]  /*0170*/  @!P1 BRA `(.L_x_0) ;  /* 0x00000000006c9947 */ /* 0x000ff20003800000 */
[----:B-1----:R-:W-:-:S04]  /*0180*/  IABS R11, R7 ;  /* 0x00000007000b7213 */ /* 0x002fc80000000000 */
[----:B------:R-:W0:Y:S08]  /*0190*/  I2F.RP R0, R11 ;  /* 0x0000000b00007306 */ /* 0x000e300000209400 */
[----:B0-----:R-:W0:Y:S02]  /*01a0*/  MUFU.RCP R0, R0 ;  /* 0x0000000000007308 */ /* 0x001e240000001000 */
[----:B0-----:R-:W-:-:S06]  /*01b0*/  VIADD R8, R0, 0xffffffe ;  /* 0x0ffffffe00087836 */ /* 0x001fcc0000000000 */
[----:B------:R0:W1:Y:S02]  /*01c0*/  F2I.FTZ.U32.TRUNC.NTZ R9, R8 ;  /* 0x0000000800097305 */ /* 0x000064000021f000 */
[----:B0-----:R-:W-:Y:S01]  /*01d0*/  IMAD.MOV.U32 R8, RZ, RZ, RZ ;  /* 0x000000ffff087224 */ /* 0x001fe200078e00ff */
[----:B-1----:R-:W-:-:S05]  /*01e0*/  IADD3 R4, PT, PT, RZ, -R9, RZ ;  /* 0x80000009ff047210 */ /* 0x002fca0007ffe0ff */
[----:B------:R-:W-:Y:S01]  /*01f0*/  IMAD R13, R4, R11, RZ ;  /* 0x0000000b040d7224 */ /* 0x000fe200078e02ff */
[----:B------:R-:W-:-:S03]  /*0200*/  IABS R4, R36 ;  /* 0x0000002400047213 */ /* 0x000fc60000000000 */
[----:B------:R-:W-:-:S06]  /*0210*/  IMAD.HI.U32 R9, R9, R13, R8 ;  /* 0x0000000d09097227 */ /* 0x000fcc00078e0008 */
[----:B------:R-:W-:-:S04]  /*0220*/  IMAD.HI.U32 R9, R9, R4, RZ ;  /* 0x0000000409097227 */ /* 0x000fc800078e00ff */
[----:B------:R-:W-:-:S04]  /*0230*/  IMAD.MOV R0, RZ, RZ, -R9 ;  /* 0x000000ffff007224 */ /* 0x000fc800078e0a09 */
[----:B------:R-:W-:-:S05]  /*0240*/  IMAD R0, R11, R0, R4 ;  /* 0x000000000b007224 */ /* 0x000fca00078e0204 */
[----:B------:R-:W-:-:S13]  /*0250*/  ISETP.GT.U32.AND P1, PT, R11, R0, PT ;  /* 0x000000000b00720c */ /* 0x000fda0003f24070 */
[----:B------:R-:W-:Y:S01]  /*0260*/  @!P1 IMAD.IADD R0, R0, 0x1, -R11 ;  /* 0x0000000100009824 */ /* 0x000fe200078e0a0b */
[----:B------:R-:W-:Y:S02]  /*0270*/  @!P1 IADD3 R9, PT, PT, R9, 0x1, RZ ;  /* 0x0000000109099810 */ /* 0x000fe40007ffe0ff */
[----:B------:R-:W-:Y:S02]  /*0280*/  ISETP.NE.AND P1, PT, R7, RZ, PT ;  /* 0x000000ff0700720c */ /* 0x000fe40003f25270 */
[----:B------:R-:W-:Y:S02]  /*0290*/  ISETP.GE.U32.AND P0, PT, R0, R11, PT ;  /* 0x0000000b0000720c */ /* 0x000fe40003f06070 */
[----:B------:R-:W-:-:S04]  /*02a0*/  LOP3.LUT R0, R36, R7, RZ, 0x3c, !PT ;  /* 0x0000000724007212 */ /* 0x000fc800078e3cff */
[----:B------:R-:W-:-:S07]  /*02b0*/  ISETP.GE.AND P2, PT, R0, RZ, PT ;  /* 0x000000ff0000720c */ /* 0x000fce0003f46270 */
[----:B------:R-:W-:-:S04]  /*02c0*/  @P0 VIADD R9, R9, 0x1 ;  /* 0x0000000109090836 */ /* 0x000fc80000000000 */
[----:B------:R-:W-:-:S04]  /*02d0*/  IMAD.MOV.U32 R0, RZ, RZ, R9 ;  /* 0x000000ffff007224 */ /* 0x000fc800078e0009 */
[----:B------:R-:W-:Y:S01]  /*02e0*/  @!P2 IMAD.MOV R0, RZ, RZ, -R0 ;  /* 0x000000ffff00a224 */ /* 0x000fe200078e0a00 */
[----:B------:R-:W-:-:S04]  /*02f0*/  @!P1 LOP3.LUT R0, RZ, R7, RZ, 0x33, !PT ;  /* 0x00000007ff009212 */ /* 0x000fc800078e33ff */
[----:B------:R-:W-:-:S05]  /*0300*/  IADD3 R4, PT, PT, -R0, RZ, RZ ;  /* 0x000000ff00047210 */ /* 0x000fca0007ffe1ff */
[----:B------:R-:W-:-:S05]  /*0310*/  IMAD R4, R7, R4, R36 ;  /* 0x0000000407047224 */ /* 0x000fca00078e0224 */
[----:B------:R-:W-:-:S13]  /*0320*/  ISETP.EQ.AND P0, PT, R4, RZ, PT ;  /* 0x000000ff0400720c */ /* 0x000fda0003f02270 */
.L_x_0:
[----:B------:R-:W-:Y:S05]  /*0330*/  @!P3 BRA `(.L_x_1) ;  /* 0x0000002000a0b947 */ /* 0x000fea0003800000 */
[----:B------:R-:W-:Y:S02]  /*0340*/  ISETP.GE.AND P1, PT, R5, 0x1, PT ;  /* 0x000000010500780c */ /* 0x000fe40003f26270 */
[----:B------:R-:W-:Y:S02]  /*0350*/  CS2R R14, SRZ ;  /* 0x00000000000e7805 */ /* 0x000fe4000001ff00 */
[----:B------:R-:W-:Y:S02]  /*0360*/  CS2R R12, SRZ ;  /* 0x00000000000c7805 */ /* 0x000fe4000001ff00 */
[----:B-1----:R-:W-:-:S07]  /*0370*/  CS2R R10, SRZ ;  /* 0x00000000000a7805 */ /* 0x002fce000001ff00 */
[----:B------:R-:W-:Y:S05]  /*0380*/  @!P1 BRA `(.L_x_2) ;  /* 0x00000008009c9947 */ /* 0x000fea0003800000 */
[----:B------:R-:W-:Y:S01]  /*0390*/  IABS R15, R5 ;  /* 0x00000005000f7213 */ /* 0x000fe20000000000 */
[----:B------:R-:W0:Y:S01]  /*03a0*/  S2R R23, SR_TID.X ;  /* 0x0000000000177919 */ /* 0x000e220000002100 */
[----:B------:R-:W-:Y:S02]  /*03b0*/  UMOV UR4, URZ ;  /* 0x000000ff00047c82 */ /* 0x000fe40008000000 */
[----:B------:R-:W1:Y:S08]  /*03c0*/  I2F.RP R4, R15 ;  /* 0x0000000f00047306 */ /* 0x000e700000209400 */
[----:B-1----:R-:W1:Y:S02]  /*03d0*/  MUFU.RCP R4, R4 ;  /* 0x0000000400047308 */ /* 0x002e640000001000 */
[----:B-1----:R-:W-:-:S06]  /*03e0*/  VIADD R8, R4, 0xffffffe ;  /* 0x0ffffffe04087836 */ /* 0x002fcc0000000000 */
[----:B------:R1:W2:Y:S02]  /*03f0*/  F2I.FTZ.U32.TRUNC.NTZ R9, R8 ;  /* 0x0000000800097305 */ /* 0x0002a4000021f000 */
[----:B-1----:R-:W-:Y:S02]  /*0400*/  IMAD.MOV.U32 R8, RZ, RZ, RZ ;  /* 0x000000ffff087224 */ /* 0x002fe400078e00ff */
[----:B--2---:R-:W-:-:S04]  /*0410*/  IMAD.MOV R6, RZ, RZ, -R9 ;  /* 0x000000ffff067224 */ /* 0x004fc800078e0a09 */
[----:B------:R-:W-:Y:S01]  /*0420*/  IMAD R17, R6, R15, RZ ;  /* 0x0000000f06117224 */ /* 0x000fe200078e02ff */
[----:B------:R-:W-:-:S03]  /*0430*/  IABS R6, R0 ;  /* 0x0000000000067213 */ /* 0x000fc60000000000 */
[----:B------:R-:W-:-:S06]  /*0440*/  IMAD.HI.U32 R9, R9, R17, R8 ;  /* 0x0000001109097227 */ /* 0x000fcc00078e0008 */
[----:B------:R-:W-:-:S05]  /*0450*/  IMAD.HI.U32 R22, R9, R6, RZ ;  /* 0x0000000609167227 */ /* 0x000fca00078e00ff */
[----:B------:R-:W-:-:S05]  /*0460*/  IADD3 R4, PT, PT, -R22, RZ, RZ ;  /* 0x000000ff16047210 */ /* 0x000fca0007ffe1ff */
[----:B------:R-:W-:-:S05]  /*0470*/  IMAD R4, R15, R4, R6 ;  /* 0x000000040f047224 */ /* 0x000fca00078e0206 */
[----:B------:R-:W-:-:S13]  /*0480*/  ISETP.GT.U32.AND P2, PT, R15, R4, PT ;  /* 0x000000040f00720c */ /* 0x000fda0003f44070 */
[----:B------:R-:W-:Y:S02]  /*0490*/  @!P2 IMAD.IADD R4, R4, 0x1, -R15 ;  /* 0x000000010404a824 */ /* 0x000fe400078e0a0f */
[----:B------:R-:W-:Y:S01]  /*04a0*/  @!P2 VIADD R22, R22, 0x1 ;  /* 0x000000011616a836 */ /* 0x000fe20000000000 */
[----:B------:R-:W-:Y:S02]  /*04b0*/  ISETP.NE.AND P2, PT, R5, RZ, PT ;  /* 0x000000ff0500720c */ /* 0x000fe40003f45270 */
[----:B------:R-:W-:Y:S02]  /*04c0*/  ISETP.GE.U32.AND P1, PT, R4, R15, PT ;  /* 0x0000000f0400720c */ /* 0x000fe40003f26070 */
[----:B------:R-:W-:Y:S02]  /*04d0*/  CS2R R14, SRZ ;  /* 0x00000000000e7805 */ /* 0x000fe4000001ff00 */
[----:B------:R-:W-:-:S04]  /*04e0*/  LOP3.LUT R4, R0, R5, RZ, 0x3c, !PT ;  /* 0x0000000500047212 */ /* 0x000fc800078e3cff */
[----:B------:R-:W-:-:S05]  /*04f0*/  ISETP.GE.AND P3, PT, R4, RZ, PT ;  /* 0x000000ff0400720c */ /* 0x000fca0003f66270 */
[----:B------:R-:W-:-:S08]  /*0500*/  @P1 VIADD R22, R22, 0x1 ;  /* 0x0000000116161836 */ /* 0x000fd00000000000 */
[----:B------:R-:W-:Y:S02]  /*0510*/  @!P3 IADD3 R22, PT, PT, -R22, RZ, RZ ;  /* 0x000000ff1616b210 */ /* 0x000fe40007ffe1ff */
[----:B------:R-:W-:-:S04]  /*0520*/  @!P2 LOP3.LUT R22, RZ, R5, RZ, 0x33, !PT ;  /* 0x00000005ff16a212 */ /* 0x000fc800078e33ff */
[----:B------:R-:W-:-:S04]  /*0530*/  ISETP.GT.AND P1, PT, R22, RZ, PT ;  /* 0x000000ff1600720c */ /* 0x000fc80003f24270 */
[----:B0-----:R-:W-:-:S13]  /*0540*/  ISETP.LT.U32.AND P1, PT, R23, R7, P1 ;  /* 0x000000071700720c */ /* 0x001fda0000f21070 */
.L_x_14:
[----:B------:R-:W-:Y:S04]  /*0550*/  BSSY.RECONVERGENT B1, `(.L_x_3) ;  /* 0x0000086000017945 */ /* 0x000fe80003800200 */
[----:B------:R-:W-:Y:S05]  /*0560*/  @!P1 BRA `(.L_x_4) ;  /* 0x0000000800109947 */ /* 0x000fea0003800000 */
[----:B------:R-:W0:Y:S01]  /*0570*/  LDC R4, c[0x0][0x3dc] ;  /* 0x0000f700ff047b82 */ /* 0x000e220000000800 */
[----:B------:R-:W-:-:S07]  /*0580*/  IMAD.MOV.U32 R20, RZ, RZ, RZ ;  /* 0x000000ffff147224 */ /* 0x000fce00078e00ff */
[----:B------:R-:W1:Y:S01]  /*0590*/  LDC R18, c[0x0][0x3a0] ;  /* 0x0000e800ff127b82 */ /* 0x000e620000000800 */
[----:B0-----:R-:W-:-:S04]  /*05a0*/  IMAD R21, R23, R4, UR4 ;  /* 0x0000000417157e24 */ /* 0x001fc8000f8e0204 */
[--C-:B-1----:R-:W-:Y:S02]  /*05b0*/  IMAD R19, R3, R18, R21.reuse ;  /* 0x0000001203137224 */ /* 0x102fe400078e0215 */
[----:B------:R-:W-:-:S07]  /*05c0*/  IMAD R18, R18, UR6, R21 ;  /* 0x0000000612127c24 */ /* 0x000fce000f8e0215 */
.L_x_13:
[----:B------:R-:W0:Y:S01]  /*05d0*/  LDC R25, c[0x0][0x3a0] ;  /* 0x0000e800ff197b82 */ /* 0x000e220000000800 */
[----:B------:R-:W-:Y:S01]  /*05e0*/  VIADD R20, R20, 0x1 ;  /* 0x0000000114147836 */ /* 0x000fe20000000000 */
[----:B------:R-:W-:Y:S04]  /*05f0*/  BSSY.RECONVERGENT B2, `(.L_x_5) ;  /* 0x0000076000027945 */ /* 0x000fe80003800200 */
[----:B------:R-:W-:Y:S02]  /*0600*/  ISETP.GE.AND P3, PT, R20, R22, PT ;  /* 0x000000161400720c */ /* 0x000fe40003f66270 */
[----:B0-----:R-:W-:-:S13]  /*0610*/  ISETP.GE.AND P2, PT, R21, R25, PT ;  /* 0x000000191500720c */ /* 0x001fda0003f46270 */
[----:B------:R-:W-:Y:S05]  /*0620*/  @P2 BRA `(.L_x_6) ;  /* 0x0000000400c82947 */ /* 0x000fea0003800000 */
[----:B------:R-:W0:Y:S08]  /*0630*/  LDC.64 R8, c[0x0][0x380] ;  /* 0x0000e000ff087b82 */ /* 0x000e300000000a00 */
[----:B------:R-:W1:Y:S08]  /*0640*/  LDC.64 R4, c[0x0][0x3b0] ;  /* 0x0000ec00ff047b82 */ /* 0x000e700000000a00 */
[----:B------:R-:W2:Y:S01]  /*0650*/  LDC.64 R28, c[0x0][0x390] ;  /* 0x0000e400ff1c7b82 */ /* 0x000ea20000000a00 */
[----:B0-----:R-:W-:-:S07]  /*0660*/  IMAD.WIDE R8, R19, 0x8, R8 ;  /* 0x0000000813087825 */ /* 0x001fce00078e0208 */
[----:B------:R-:W0:Y:S01]  /*0670*/  LDC.64 R36, c[0x0][0x388] ;  /* 0x0000e200ff247b82 */ /* 0x000e220000000a00 */
[----:B------:R-:W3:Y:S07]  /*0680*/  LDG.E.64 R8, desc[UR8][R8.64] ;  /* 0x0000000808087981 */ /* 0x000eee000c1e1b00 */
[----:B------:R-:W4:Y:S01]  /*0690*/  LDC.64 R16, c[0x0][0x398] ;  /* 0x0000e600ff107b82 */ /* 0x000f220000000a00 */
[----:B-1----:R-:W3:Y:S07]  /*06a0*/  LDG.E.64 R4, desc[UR8][R4.64] ;  /* 0x0000000804047981 */ /* 0x002eee000c1e1b00 */
[----:B------:R-:W1:Y:S01]  /*06b0*/  LDC.64 R6, c[0x0][0x3c0] ;  /* 0x0000f000ff067b82 */ /* 0x000e620000000a00 */
[----:B-----5:R-:W-:-:S04]  /*06c0*/  IMAD R25, R25, UR6, R2 ;  /* 0x0000000619197c24 */ /* 0x020fc8000f8e0202 */
[----:B--2---:R-:W-:-:S04]  /*06d0*/  IMAD.WIDE R28, R25, 0x8, R28 ;  /* 0x00000008191c7825 */ /* 0x004fc800078e021c */
[----:B0-----:R-:W-:Y:S02]  /*06e0*/  IMAD.WIDE R36, R18, 0x8, R36 ;  /* 0x0000000812247825 */ /* 0x001fe400078e0224 */
[----:B------:R-:W2:Y:S04]  /*06f0*/  LDG.E.64 R28, desc[UR8][R28.64] ;  /* 0x000000081c1c7981 */ /* 0x000ea8000c1e1b00 */
[----:B------:R-:W2:Y:S01]  /*0700*/  LDG.E.64 R36, desc[UR8][R36.64] ;  /* 0x0000000824247981 */ /* 0x000ea2000c1e1b00 */
[----:B----4-:R-:W-:-:S06]  /*0710*/  IMAD.WIDE R16, R19, 0x8, R16 ;  /* 0x0000000813107825 */ /* 0x010fcc00078e0210 */
[----:B------:R-:W5:Y:S01]  /*0720*/  LDG.E.64 R16, desc[UR8][R16.64] ;  /* 0x0000000810107981 */ /* 0x000f62000c1e1b00 */
[----:B-1----:R-:W-:-:S06]  /*0730*/  IMAD.WIDE R24, R21, 0x8, R6 ;  /* 0x0000000815187825 */ /* 0x002fcc00078e0206 */
[----:B------:R-:W5:Y:S01]  /*0740*/  LDG.E.64 R24, desc[UR8][R24.64] ;  /* 0x0000000818187981 */ /* 0x000f62000c1e1b00 */
[----:B------:R-:W-:Y:S01]  /*0750*/  IMAD.MOV.U32 R6, RZ, RZ, 0x1 ;  /* 0x00000001ff067424 */ /* 0x000fe200078e00ff */
[----:B------:R-:W-:Y:S01]  /*0760*/  BSSY.RECONVERGENT B3, `(.L_x_7) ;  /* 0x0000019000037945 */ /* 0x000fe20003800200 */
[----:B---3--:R-:W-:-:S08]  /*0770*/  DADD R4, -R8, R4 ;  /* 0x0000000008047229 */ /* 0x008fd00000000104 */
[----:B------:R-:W-:-:S06]  /*0780*/  DMUL R26, R4, R4 ;  /* 0x00000004041a7228 */ /* 0x000fcc0000000000 */
[----:B------:R-:W0:Y:S02]  /*0790*/  MUFU.RCP64H R7, R27 ;  /* 0x0000001b00077308 */ /* 0x000e240000001800 */
[----:B0-----:R-:W-:-:S08]  /*07a0*/  DFMA R30, -R26, R6, 1 ;  /* 0x3ff000001a1e742b */ /* 0x001fd00000000106 */
[----:B------:R-:W-:-:S08]  /*07b0*/  DFMA R30, R30, R30, R30 ;  /* 0x0000001e1e1e722b */ /* 0x000fd0000000001e */
[----:B------:R-:W-:-:S08]  /*07c0*/  DFMA R6, R6, R30, R6 ;  /* 0x0000001e0606722b */ /* 0x000fd00000000006 */
[----:B------:R-:W-:Y:S02]  /*07d0*/  DFMA R30, -R26, R6, 1 ;  /* 0x3ff000001a1e742b */ /* 0x000fe40000000106 */
[----:B------:R-:W-:-:S06]  /*07e0*/  DMUL R4, R8, R4 ;  /* 0x0000000408047228 */ /* 0x000fcc0000000000 */
[----:B------:R-:W-:-:S08]  /*07f0*/  DFMA R6, R6, R30, R6 ;  /* 0x0000001e0606722b */ /* 0x000fd00000000006 */
[----:B------:R-:W-:-:S08]  /*0800*/  DMUL R30, R4, R6 ;  /* 0x00000006041e7228 */ /* 0x000fd00000000000 */
[----:B------:R-:W-:-:S08]  /*0810*/  DFMA R32, -R26, R30, R4 ;  /* 0x0000001e1a20722b */ /* 0x000fd00000000104 */
[----:B------:R-:W-:Y:S01]  /*0820*/  DFMA R6, R6, R32, R30 ;  /* 0x000000200606722b */ /* 0x000fe2000000001e */
[----:B------:R-:W-:-:S09]  /*0830*/  FSETP.GEU.AND P4, PT, |R5|, 6.5827683646048100446e-37, PT ;  /* 0x036000000500780b */ /* 0x000fd20003f8e200 */
[----:B------:R-:W-:-:S05]  /*0840*/  FFMA R30, RZ, R27, R7 ;  /* 0x0000001bff1e7223 */ /* 0x000fca0000000007 */
[----:B------:R-:W-:Y:S01]  /*0850*/  FSETP.GT.AND P2, PT, |R30|, 1.469367938527859385e-39, PT ;  /* 0x001000001e00780b */ /* 0x000fe20003f44200 */
[----:B--2---:R-:W-:-:S12]  /*0860*/  DMUL R36, R28, R36 ;  /* 0x000000241c247228 */ /* 0x004fd80000000000 */
[----:B------:R-:W-:Y:S05]  /*0870*/  @P2 BRA P4, `(.L_x_8) ;  /* 0x00000000001c2947 */ /* 0x000fea0002000000 */
[----:B------:R-:W-:Y:S01]  /*0880*/  MOV R31, R4 ;  /* 0x00000004001f7202 */ /* 0x000fe20000000f00 */
[----:B------:R-:W-:Y:S01]  /*0890*/  IMAD.MOV.U32 R30, RZ, RZ, R5 ;  /* 0x000000ffff1e7224 */ /* 0x000fe200078e0005 */
[----:B------:R-:W-:Y:S01]  /*08a0*/  MOV R7, R27 ;  /* 0x0000001b00077202 */ /* 0x000fe20000000f00 */
[----:B------:R-:W-:Y:S01]  /*08b0*/  IMAD.MOV.U32 R5, RZ, RZ, R26 ;  /* 0x000000ffff057224 */ /* 0x000fe200078e001a */
[----:B------:R-:W-:-:S07]  /*08c0*/  MOV R4, 0x8e0 ;  /* 0x000008e000047802 */ /* 0x000fce0000000f00 */
[----:B-----5:R-:W-:Y:S05]  /*08d0*/  CALL.REL.NOINC `($__internal_0_$__cuda_sm20_div_rn_f64_full) ;  /* 0x0000002c007c7944 */ /* 0x020fea0003c00000 */
[----:B------:R-:W-:-:S07]  /*08e0*/  IMAD.MOV.U32 R7, RZ, RZ, R5 ;  /* 0x000000ffff077224 */ /* 0x000fce00078e0005 */
.L_x_8:
[----:B------:R-:W-:Y:S05]  /*08f0*/  BSYNC.RECONVERGENT B3 ;  /* 0x0000000000037941 */ /* 0x000fea0003800200 */
.L_x_7:
[----:B------:R-:W0:Y:S02]  /*0900*/  LDC.64 R32, c[0x0][0x3b0] ;  /* 0x0000ec00ff207b82 */ /* 0x000e240000000a00 */
[----:B0-----:R-:W2:Y:S01]  /*0910*/  LDG.E.64 R4, desc[UR8][R32.64+0x8] ;  /* 0x0000080820047981 */ /* 0x001ea2000c1e1b00 */
[----:B------:R-:W-:Y:S01]  /*0920*/  IMAD.MOV.U32 R28, RZ, RZ, 0x1 ;  /* 0x00000001ff1c7424 */ /* 0x000fe200078e00ff */
[----:B------:R-:W-:Y:S01]  /*0930*/  DMUL R6, R36, R6 ;  /* 0x0000000624067228 */ /* 0x000fe20000000000 */
[----:B------:R-:W-:Y:S07]  /*0940*/  BSSY.RECONVERGENT B3, `(.L_x_9) ;  /* 0x000001c000037945 */ /* 0x000fee0003800200 */
[----:B-----5:R-:W-:-:S08]  /*0950*/  DMUL R6, R16, R6 ;  /* 0x0000000610067228 */ /* 0x020fd00000000000 */
[----:B------:R-:W-:-:S08]  /*0960*/  DMUL R6, R6, 0.5 ;  /* 0x3fe0000006067828 */ /* 0x000fd00000000000 */
[----:B------:R-:W-:Y:S02]  /*0970*/  DFMA R10, R24, R6, R10 ;  /* 0x00000006180a722b */ /* 0x000fe4000000000a */
[----:B--2---:R-:W-:-:S08]  /*0980*/  DADD R4, -R8, R4 ;  /* 0x0000000008047229 */ /* 0x004fd00000000104 */
[-C--:B------:R-:W-:Y:S02]  /*0990*/  DMUL R26, R4, R4.reuse ;  /* 0x00000004041a7228 */ /* 0x080fe40000000000 */
[----:B------:R-:W-:-:S04]  /*09a0*/  DMUL R4, R8, R4 ;  /* 0x0000000408047228 */ /* 0x000fc80000000000 */
[----:B------:R-:W0:Y:S06]  /*09b0*/  MUFU.RCP64H R29, R27 ;  /* 0x0000001b001d7308 */ /* 0x000e2c0000001800 */
[----:B------:R-:W-:Y:S01]  /*09c0*/  FSETP.GEU.AND P4, PT, |R5|, 6.5827683646048100446e-37, PT ;  /* 0x036000000500780b */ /* 0x000fe20003f8e200 */
[----:B0-----:R-:W-:-:S08]  /*09d0*/  DFMA R30, -R26, R28, 1 ;  /* 0x3ff000001a1e742b */ /* 0x001fd0000000011c */
[----:B------:R-:W-:-:S08]  /*09e0*/  DFMA R30, R30, R30, R30 ;  /* 0x0000001e1e1e722b */ /* 0x000fd0000000001e */
[----:B------:R-:W-:-:S08]  /*09f0*/  DFMA R28, R28, R30, R28 ;  /* 0x0000001e1c1c722b */ /* 0x000fd0000000001c */
[----:B------:R-:W-:-:S08]  /*0a00*/  DFMA R30, -R26, R28, 1 ;  /* 0x3ff000001a1e742b */ /* 0x000fd0000000011c */
[----:B------:R-:W-:-:S08]  /*0a10*/  DFMA R28, R28, R30, R28 ;  /* 0x0000001e1c1c722b */ /* 0x000fd0000000001c */
[----:B------:R-:W-:-:S08]  /*0a20*/  DMUL R32, R4, R28 ;  /* 0x0000001c04207228 */ /* 0x000fd00000000000 */
[----:B------:R-:W-:-:S08]  /*0a30*/  DFMA R30, -R26, R32, R4 ;  /* 0x000000201a1e722b */ /* 0x000fd00000000104 */
[----:B------:R-:W-:-:S10]  /*0a40*/  DFMA R28, R28, R30, R32 ;  /* 0x0000001e1c1c722b */ /* 0x000fd40000000020 */
[----:B------:R-:W-:-:S05]  /*0a50*/  FFMA R30, RZ, R27, R29 ;  /* 0x0000001bff1e7223 */ /* 0x000fca000000001d */
[----:B------:R-:W-:-:S13]  /*0a60*/  FSETP.GT.AND P2, PT, |R30|, 1.469367938527859385e-39, PT ;  /* 0x001000001e00780b */ /* 0x000fda0003f44200 */
[----:B------:R-:W-:Y:S05]  /*0a70*/  @P2 BRA P4, `(.L_x_10) ;  /* 0x0000000000202947 */ /* 0x000fea0002000000 */
[----:B------:R-:W-:Y:S01]  /*0a80*/  MOV R31, R4 ;  /* 0x00000004001f7202 */ /* 0x000fe20000000f00 */
[----:B------:R-:W-:Y:S01]  /*0a90*/  IMAD.MOV.U32 R30, RZ, RZ, R5 ;  /* 0x000000ffff1e7224 */ /* 0x000fe200078e0005 */
[----:B------:R-:W-:Y:S01]  /*0aa0*/  MOV R7, R27 ;  /* 0x0000001b00077202 */ /* 0x000fe20000000f00 */
[----:B------:R-:W-:Y:S01]  /*0ab0*/  IMAD.MOV.U32 R5, RZ, RZ, R26 ;  /* 0x000000ffff057224 */ /* 0x000fe200078e001a */
[----:B------:R-:W-:-:S07]  /*0ac0*/  MOV R4, 0xae0 ;  /* 0x00000ae000047802 */ /* 0x000fce0000000f00 */
[----:B------:R-:W-:Y:S05]  /*0ad0*/  CALL.REL.NOINC `($__internal_0_$__cuda_sm20_div_rn_f64_full) ;  /* 0x0000002800fc7944 */ /* 0x000fea0003c00000 */
[----:B------:R-:W-:Y:S02]  /*0ae0*/  IMAD.MOV.U32 R28, RZ, RZ, R6 ;  /* 0x000000ffff1c7224 */ /* 0x000fe400078e0006 */
[----:B------:R-:W-:-:S07]  /*0af0*/  IMAD.MOV.U32 R29, RZ, RZ, R5 ;  /* 0x000000ffff1d7224 */ /* 0x000fce00078e0005 */
.L_x_10:
[----:B------:R-:W-:Y:S05]  /*0b00*/  BSYNC.RECONVERGENT B3 ;  /* 0x0000000000037941 */ /* 0x000fea0003800200 */
.L_x_9:
[----:B------:R-:W0:Y:S02]  /*0b10*/  LDC.64 R32, c[0x0][0x3b0] ;  /* 0x0000ec00ff207b82 */ /* 0x000e240000000a00 */
[----:B0-----:R-:W2:Y:S01]  /*0b20*/  LDG.E.64 R4, desc[UR8][R32.64+0x10] ;  /* 0x0000100820047981 */ /* 0x001ea2000c1e1b00 */
[----:B------:R-:W-:Y:S01]  /*0b30*/  MOV R6, 0x1 ;  /* 0x0000000100067802 */ /* 0x000fe20000000f00 */
[----:B------:R-:W-:Y:S01]  /*0b40*/  DMUL R28, R36, R28 ;  /* 0x0000001c241c7228 */ /* 0x000fe20000000000 */
[----:B------:R-:W-:Y:S07]  /*0b50*/  BSSY.RECONVERGENT B3, `(.L_x_11) ;  /* 0x000001b000037945 */ /* 0x000fee0003800200 */
[----:B------:R-:W-:-:S08]  /*0b60*/  DMUL R28, R16, R28 ;  /* 0x0000001c101c7228 */ /* 0x000fd00000000000 */
        /* <DEDUP_REMOVED lines=18> */
[----:B------:R-:W-:Y:S01]  /*0c90*/  IMAD.MOV.U32 R31, RZ, RZ, R8 ;  /* 0x000000ffff1f7224 */ /* 0x000fe200078e0008 */
[----:B------:R-:W-:Y:S01]  /*0ca0*/  MOV R5, R26 ;  /* 0x0000001a00057202 */ /* 0x000fe20000000f00 */
[----:B------:R-:W-:Y:S01]  /*0cb0*/  IMAD.MOV.U32 R30, RZ, RZ, R9 ;  /* 0x000000ffff1e7224 */ /* 0x000fe200078e0009 */
[----:B------:R-:W-:Y:S01]  /*0cc0*/  MOV R4, 0xcf0 ;  /* 0x00000cf000047802 */ /* 0x000fe20000000f00 */
[----:B------:R-:W-:-:S07]  /*0cd0*/  IMAD.MOV.U32 R7, RZ, RZ, R27 ;  /* 0x000000ffff077224 */ /* 0x000fce00078e001b */
[----:B------:R-:W-:Y:S05]  /*0ce0*/  CALL.REL.NOINC `($__internal_0_$__cuda_sm20_div_rn_f64_full) ;  /* 0x0000002800787944 */ /* 0x000fea0003c00000 */
[----:B------:R-:W-:-:S07]  /*0cf0*/  IMAD.MOV.U32 R7, RZ, RZ, R5 ;  /* 0x000000ffff077224 */ /* 0x000fce00078e0005 */
.L_x_12:
[----:B------:R-:W-:Y:S05]  /*0d00*/  BSYNC.RECONVERGENT B3 ;  /* 0x0000000000037941 */ /* 0x000fea0003800200 */
.L_x_11:
[----:B------:R-:W-:-:S08]  /*0d10*/  DMUL R6, R36, R6 ;  /* 0x0000000624067228 */ /* 0x000fd00000000000 */
[----:B------:R-:W-:-:S08]  /*0d20*/  DMUL R6, R16, R6 ;  /* 0x0000000610067228 */ /* 0x000fd00000000000 */
[----:B------:R-:W-:-:S08]  /*0d30*/  DMUL R6, R6, 0.5 ;  /* 0x3fe0000006067828 */ /* 0x000fd00000000000 */
[----:B------:R-:W-:-:S11]  /*0d40*/  DFMA R14, R24, R6, R14 ;  /* 0x00000006180e722b */ /* 0x000fd6000000000e */
.L_x_6:
[----:B------:R-:W-:Y:S05]  /*0d50*/  BSYNC.RECONVERGENT B2 ;  /* 0x0000000000027941 */ /* 0x000fea0003800200 */
.L_x_5:
[----:B------:R-:W0:Y:S02]  /*0d60*/  LDC.64 R4, c[0x0][0x3d8] ;  /* 0x0000f600ff047b82 */ /* 0x000e240000000a00 */
[CC--:B0-----:R-:W-:Y:S02]  /*0d70*/  IMAD R21, R4.reuse, R5.reuse, R21 ;  /* 0x0000000504157224 */ /* 0x0c1fe400078e0215 */
[CC--:B------:R-:W-:Y:S02]  /*0d80*/  IMAD R19, R4.reuse, R5.reuse, R19 ;  /* 0x0000000504137224 */ /* 0x0c0fe400078e0213 */
[----:B------:R-:W-:Y:S01]  /*0d90*/  IMAD R18, R4, R5, R18 ;  /* 0x0000000504127224 */ /* 0x000fe200078e0212 */
[----:B------:R-:W-:Y:S06]  /*0da0*/  @!P3 BRA `(.L_x_13) ;  /* 0xfffffff80008b947 */ /* 0x000fec000383ffff */
.L_x_4:
[----:B------:R-:W-:Y:S05]  /*0db0*/  BSYNC.RECONVERGENT B1 ;  /* 0x0000000000017941 */ /* 0x000fea0003800200 */
.L_x_3:
[----:B------:R-:W0:Y:S01]  /*0dc0*/  LDC R5, c[0x0][0x3dc] ;  /* 0x0000f700ff057b82 */ /* 0x000e220000000800 */
[----:B------:R-:W-:-:S06]  /*0dd0*/  UIADD3 UR4, UPT, UPT, UR4, 0x1, URZ ;  /* 0x0000000104047890 */ /* 0x000fcc000fffe0ff */
[----:B0-----:R-:W-:-:S13]  /*0de0*/  ISETP.NE.AND P2, PT, R5, UR4, PT ;  /* 0x0000000405007c0c */ /* 0x001fda000bf45270 */
[----:B------:R-:W-:Y:S05]  /*0df0*/  @P2 BRA `(.L_x_14) ;  /* 0xfffffff400d42947 */ /* 0x000fea000383ffff */
.L_x_2:
[----:B------:R-:W-:-:S13]  /*0e00*/  ISETP.LT.OR P0, PT, R5, 0x1, P0 ;  /* 0x000000010500780c */ /* 0x000fda0000701670 */
[----:B------:R-:W-:Y:S05]  /*0e10*/  @P0 BRA `(.L_x_15) ;  /* 0x0000002800040947 */ /* 0x000fea0003800000 */
[----:B------:R-:W0:Y:S01]  /*0e20*/  S2R R4, SR_TID.X ;  /* 0x0000000000047919 */ /* 0x000e220000002100 */
[----:B------:R-:W1:Y:S01]  /*0e30*/  LDC R6, c[0x0][0x3a0] ;  /* 0x0000e800ff067b82 */ /* 0x000e620000000800 */
[----:B------:R-:W2:Y:S01]  /*0e40*/  LDCU UR4, c[0x0][0x3d8] ;  /* 0x00007b00ff0477ac */ /* 0x000ea20008000800 */
[----:B------:R-:W-:-:S06]  /*0e50*/  ISETP.NE.AND P0, PT, R5, 0x1, PT ;  /* 0x000000010500780c */ /* 0x000fcc0003f05270 */
[----:B------:R-:W3:Y:S01]  /*0e60*/  LDC.64 R18, c[0x0][0x390] ;  /* 0x0000e400ff127b82 */ /* 0x000ee20000000a00 */
[----:B-1---5:R-:W-:Y:S02]  /*0e70*/  IMAD R7, R6, UR6, R2 ;  /* 0x0000000606077c24 */ /* 0x022fe4000f8e0202 */
[----:B0-----:R-:W-:Y:S02]  /*0e80*/  IMAD R17, R4, R5, RZ ;  /* 0x0000000504117224 */ /* 0x001fe400078e02ff */
[----:B---3--:R-:W-:-:S04]  /*0e90*/  IMAD.WIDE R18, R7, 0x8, R18 ;  /* 0x0000000807127825 */ /* 0x008fc800078e0212 */
[----:B--2---:R-:W-:Y:S01]  /*0ea0*/  IMAD R17, R0, UR4, R17 ;  /* 0x0000000400117c24 */ /* 0x004fe2000f8e0211 */
[----:B------:R-:W-:Y:S01]  /*0eb0*/  MOV R0, RZ ;  /* 0x000000ff00007202 */ /* 0x000fe20000000f00 */
[----:B------:R-:W-:Y:S06]  /*0ec0*/  @!P0 BRA `(.L_x_16) ;  /* 0x0000000c00d48947 */ /* 0x000fec0003800000 */
[----:B------:R-:W-:Y:S01]  /*0ed0*/  LOP3.LUT R2, R5, 0x7ffffffe, RZ, 0xc0, !PT ;  /* 0x7ffffffe05027812 */ /* 0x000fe200078ec0ff */
[--C-:B------:R-:W-:Y:S01]  /*0ee0*/  IMAD R16, R3, R6, R17.reuse ;  /* 0x0000000603107224 */ /* 0x100fe200078e0211 */
[----:B------:R-:W0:Y:S01]  /*0ef0*/  LDCU UR4, c[0x0][0x3a0] ;  /* 0x00007400ff0477ac */ /* 0x000e220008000800 */
[--C-:B------:R-:W-:Y:S02]  /*0f00*/  IMAD R9, R6, UR6, R17.reuse ;  /* 0x0000000606097c24 */ /* 0x100fe4000f8e0211 */
[----:B------:R-:W-:Y:S01]  /*0f10*/  IMAD.MOV.U32 R8, RZ, RZ, R17 ;  /* 0x000000ffff087224 */ /* 0x000fe200078e0011 */
[----:B------:R-:W-:Y:S01]  /*0f20*/  IADD3 R0, PT, PT, R16, 0x1, RZ ;  /* 0x0000000110007810 */ /* 0x000fe20007ffe0ff */
[----:B------:R-:W-:-:S07]  /*0f30*/  IMAD.MOV R2, RZ, RZ, -R2 ;  /* 0x000000ffff027224 */ /* 0x000fce00078e0a02 */
.L_x_33:
[----:B0-----:R-:W-:Y:S01]  /*0f40*/  ISETP.GE.AND P0, PT, R8, UR4, PT ;  /* 0x0000000408007c0c */ /* 0x001fe2000bf06270 */
[----:B------:R-:W-:-:S12]  /*0f50*/  BSSY.RECONVERGENT B1, `(.L_x_17) ;  /* 0x0000070000017945 */ /* 0x000fd80003800200 */
[----:B------:R-:W-:Y:S05]  /*0f60*/  @P0 BRA `(.L_x_18) ;  /* 0x0000000400b80947 */ /* 0x000fea0003800000 */
[----:B------:R-:W0:Y:S01]  /*0f70*/  LDC.64 R20, c[0x0][0x380] ;  /* 0x0000e000ff147b82 */ /* 0x000e220000000a00 */
[----:B------:R-:W2:Y:S07]  /*0f80*/  LDG.E.64 R36, desc[UR8][R18.64] ;  /* 0x0000000812247981 */ /* 0x000eae000c1e1b00 */
[----:B------:R-:W1:Y:S08]  /*0f90*/  LDC.64 R6, c[0x0][0x3b0] ;  /* 0x0000ec00ff067b82 */ /* 0x000e700000000a00 */
[----:B------:R-:W3:Y:S01]  /*0fa0*/  LDC.64 R4, c[0x0][0x388] ;  /* 0x0000e200ff047b82 */ /* 0x000ee20000000a00 */
[----:B0-----:R-:W-:-:S07]  /*0fb0*/  IMAD.WIDE R20, R16, 0x8, R20 ;  /* 0x0000000810147825 */ /* 0x001fce00078e0214 */
[----:B------:R-:W0:Y:S01]  /*0fc0*/  LDC.64 R24, c[0x0][0x3c0] ;  /* 0x0000f000ff187b82 */ /* 0x000e220000000a00 */
[----:B------:R-:W4:Y:S07]  /*0fd0*/  LDG.E.64 R20, desc[UR8][R20.64] ;  /* 0x0000000814147981 */ /* 0x000f2e000c1e1b00 */
[----:B------:R-:W0:Y:S01]  /*0fe0*/  LDC.64 R22, c[0x0][0x398] ;  /* 0x0000e600ff167b82 */ /* 0x000e220000000a00 */
[----:B-1----:R-:W4:Y:S01]  /*0ff0*/  LDG.E.64 R6, desc[UR8][R6.64] ;  /* 0x0000000806067981 */ /* 0x002f22000c1e1b00 */
[----:B---3--:R-:W-:-:S06]  /*1000*/  IMAD.WIDE R4, R9, 0x8, R4 ;  /* 0x0000000809047825 */ /* 0x008fcc00078e0204 */
[----:B------:R-:W2:Y:S01]  /*1010*/  LDG.E.64 R4, desc[UR8][R4.64] ;  /* 0x0000000804047981 */ /* 0x000ea2000c1e1b00 */
[----:B0-----:R-:W-:-:S06]  /*1020*/  IMAD.WIDE R24, R8, 0x8, R24 ;  /* 0x0000000808187825 */ /* 0x001fcc00078e0218 */
[----:B------:R-:W5:Y:S01]  /*1030*/  LDG.E.64 R24, desc[UR8][R24.64] ;  /* 0x0000000818187981 */ /* 0x000f62000c1e1b00 */
[----:B------:R-:W-:-:S06]  /*1040*/  IMAD.WIDE R22, R16, 0x8, R22 ;  /* 0x0000000810167825 */ /* 0x000fcc00078e0216 */
[----:B------:R-:W5:Y:S01]  /*1050*/  LDG.E.64 R22, desc[UR8][R22.64] ;  /* 0x0000000816167981 */ /* 0x000f62000c1e1b00 */
[----:B------:R-:W-:Y:S01]  /*1060*/  IMAD.MOV.U32 R28, RZ, RZ, 0x1 ;  /* 0x00000001ff1c7424 */ /* 0x000fe200078e00ff */
[----:B------:R-:W-:Y:S01]  /*1070*/  BSSY.RECONVERGENT B2, `(.L_x_19) ;  /* 0x0000019000027945 */ /* 0x000fe20003800200 */
[----:B----4-:R-:W-:-:S08]  /*1080*/  DADD R6, -R20, R6 ;  /* 0x0000000014067229 */ /* 0x010fd00000000106 */
[----:B------:R-:W-:-:S06]  /*1090*/  DMUL R26, R6, R6 ;  /* 0x00000006061a7228 */ /* 0x000fcc0000000000 */
[----:B------:R-:W0:Y:S02]  /*10a0*/  MUFU.RCP64H R29, R27 ;  /* 0x0000001b001d7308 */ /* 0x000e240000001800 */
[----:B0-----:R-:W-:-:S08]  /*10b0*/  DFMA R30, -R26, R28, 1 ;  /* 0x3ff000001a1e742b */ /* 0x001fd0000000011c */
[----:B------:R-:W-:-:S08]  /*10c0*/  DFMA R30, R30, R30, R30 ;  /* 0x0000001e1e1e722b */ /* 0x000fd0000000001e */
[----:B------:R-:W-:-:S08]  /*10d0*/  DFMA R30, R28, R30, R28 ;  /* 0x0000001e1c1e722b */ /* 0x000fd0000000001c */
[----:B------:R-:W-:-:S08]  /*10e0*/  DFMA R28, -R26, R30, 1 ;  /* 0x3ff000001a1c742b */ /* 0x000fd0000000011e */
[----:B------:R-:W-:Y:S02]  /*10f0*/  DFMA R30, R30, R28, R30 ;  /* 0x0000001c1e1e722b */ /* 0x000fe4000000001e */
[----:B------:R-:W-:-:S08]  /*1100*/  DMUL R28, R20, R6 ;  /* 0x00000006141c7228 */ /* 0x000fd00000000000 */
        /* <DEDUP_REMOVED lines=8> */
[----:B------:R-:W-:Y:S01]  /*1190*/  IMAD.MOV.U32 R31, RZ, RZ, R28 ;  /* 0x000000ffff1f7224 */ /* 0x000fe200078e001c */
[----:B------:R-:W-:Y:S01]  /*11a0*/  MOV R30, R29 ;  /* 0x0000001d001e7202 */ /* 0x000fe20000000f00 */
[----:B------:R-:W-:Y:S01]  /*11b0*/  IMAD.MOV.U32 R5, RZ, RZ, R26 ;  /* 0x000000ffff057224 */ /* 0x000fe200078e001a */
[----:B------:R-:W-:Y:S01]  /*11c0*/  MOV R4, 0x11f0 ;  /* 0x000011f000047802 */ /* 0x000fe20000000f00 */
[----:B------:R-:W-:-:S07]  /*11d0*/  IMAD.MOV.U32 R7, RZ, RZ, R27 ;  /* 0x000000ffff077224 */ /* 0x000fce00078e001b */
[----:B-----5:R-:W-:Y:S05]  /*11e0*/  CALL.REL.NOINC `($__internal_0_$__cuda_sm20_div_rn_f64_full) ;  /* 0x0000002400387944 */ /* 0x020fea0003c00000 */
[----:B------:R-:W-:-:S07]  /*11f0*/  MOV R7, R5 ;  /* 0x0000000500077202 */ /* 0x000fce0000000f00 */
.L_x_20:
[----:B------:R-:W-:Y:S05]  /*1200*/  BSYNC.RECONVERGENT B2 ;  /* 0x0000000000027941 */ /* 0x000fea0003800200 */
.L_x_19:
[----:B------:R-:W0:Y:S02]  /*1210*/  LDC.64 R32, c[0x0][0x3b0] ;  /* 0x0000ec00ff207b82 */ /* 0x000e240000000a00 */
[----:B0-----:R-:W2:Y:S01]  /*1220*/  LDG.E.64 R4, desc[UR8][R32.64+0x8] ;  /* 0x0000080820047981 */ /* 0x001ea2000c1e1b00 */
[----:B------:R-:W-:Y:S01]  /*1230*/  IMAD.MOV.U32 R28, RZ, RZ, 0x1 ;  /* 0x00000001ff1c7424 */ /* 0x000fe200078e00ff */
[----:B------:R-:W-:Y:S01]  /*1240*/  BSSY.RECONVERGENT B2, `(.L_x_21) ;  /* 0x000001c000027945 */ /* 0x000fe20003800200 */
        /* <DEDUP_REMOVED lines=9> */
[----:B------:R-:W-:Y:S02]  /*12e0*/  DFMA R30, R30, R28, R30 ;  /* 0x0000001c1e1e722b */ /* 0x000fe4000000001e */
[----:B------:R-:W-:-:S06]  /*12f0*/  DMUL R28, R36, R6 ;  /* 0x00000006241c7228 */ /* 0x000fcc0000000000 */
[----:B------:R-:W-:Y:S02]  /*1300*/  DMUL R32, R4, R30 ;  /* 0x0000001e04207228 */ /* 0x000fe40000000000 */
[----:B-----5:R-:W-:-:S06]  /*1310*/  DMUL R28, R22, R28 ;  /* 0x0000001c161c7228 */ /* 0x020fcc0000000000 */
[----:B------:R-:W-:Y:S02]  /*1320*/  DFMA R34, -R26, R32, R4 ;  /* 0x000000201a22722b */ /* 0x000fe40000000104 */
[----:B------:R-:W-:-:S06]  /*1330*/  DMUL R28, R28, 0.5 ;  /* 0x3fe000001c1c7828 */ /* 0x000fcc0000000000 */
[----:B------:R-:W-:Y:S02]  /*1340*/  DFMA R6, R30, R34, R32 ;  /* 0x000000221e06722b */ /* 0x000fe40000000020 */
[----:B------:R-:W-:-:S08]  /*1350*/  DFMA R10, R24, R28, R10 ;  /* 0x0000001c180a722b */ /* 0x000fd0000000000a */
        /* <DEDUP_REMOVED lines=9> */
[----:B------:R-:W-:-:S07]  /*13f0*/  MOV R7, R5 ;  /* 0x0000000500077202 */ /* 0x000fce0000000f00 */
.L_x_22:
[----:B------:R-:W-:Y:S05]  /*1400*/  BSYNC.RECONVERGENT B2 ;  /* 0x0000000000027941 */ /* 0x000fea0003800200 */
.L_x_21:
[----:B------:R-:W0:Y:S02]  /*1410*/  LDC.64 R32, c[0x0][0x3b0] ;  /* 0x0000ec00ff207b82 */ /* 0x000e240000000a00 */
[----:B0-----:R-:W2:Y:S01]  /*1420*/  LDG.E.64 R4, desc[UR8][R32.64+0x10] ;  /* 0x0000100820047981 */ /* 0x001ea2000c1e1b00 */
[----:B------:R-:W-:Y:S01]  /*1430*/  IMAD.MOV.U32 R28, RZ, RZ, 0x1 ;  /* 0x00000001ff1c7424 */ /* 0x000fe200078e00ff */
[----:B------:R-:W-:Y:S01]  /*1440*/  BSSY.RECONVERGENT B2, `(.L_x_23) ;  /* 0x000001c000027945 */ /* 0x000fe20003800200 */
[----:B--2---:R-:W-:-:S08]  /*1450*/  DADD R4, -R20, R4 ;  /* 0x0000000014047229 */ /* 0x004fd00000000104 */
[-C--:B------:R-:W-:Y:S02]  /*1460*/  DMUL R26, R4, R4.reuse ;  /* 0x00000004041a7228 */ /* 0x080fe40000000000 */
[----:B------:R-:W-:Y:S02]  /*1470*/  DMUL R20, R20, R4 ;  /* 0x0000000414147228 */ /* 0x000fe40000000000 */
[----:B------:R-:W-:Y:S02]  /*1480*/  DMUL R4, R36, R6 ;  /* 0x0000000624047228 */ /* 0x000fe40000000000 */
[----:B------:R-:W0:Y:S06]  /*1490*/  MUFU.RCP64H R29, R27 ;  /* 0x0000001b001d7308 */ /* 0x000e2c0000001800 */
[----:B------:R-:W-:Y:S01]  /*14a0*/  DMUL R4, R22, R4 ;  /* 0x0000000416047228 */ /* 0x000fe20000000000 */
[----:B------:R-:W-:-:S07]  /*14b0*/  FSETP.GEU.AND P1, PT, |R21|, 6.5827683646048100446e-37, PT ;  /* 0x036000001500780b */ /* 0x000fce0003f2e200 */
[----:B------:R-:W-:Y:S02]  /*14c0*/  DMUL R4, R4, 0.5 ;  /* 0x3fe0000004047828 */ /* 0x000fe40000000000 */
[----:B0-----:R-:W-:-:S06]  /*14d0*/  DFMA R30, -R26, R28, 1 ;  /* 0x3ff000001a1e742b */ /* 0x001fcc000000011c */
[----:B------:R-:W-:Y:S02]  /*14e0*/  DFMA R12, R24, R4, R12 ;  /* 0x00000004180c722b */ /* 0x000fe4000000000c */
        /* <DEDUP_REMOVED lines=17> */
.L_x_24:
[----:B------:R-:W-:Y:S05]  /*1600*/  BSYNC.RECONVERGENT B2 ;  /* 0x0000000000027941 */ /* 0x000fea0003800200 */
.L_x_23:
[----:B------:R-:W-:-:S08]  /*1610*/  DMUL R6, R36, R6 ;  /* 0x0000000624067228 */ /* 0x000fd00000000000 */
[----:B------:R-:W-:-:S08]  /*1620*/  DMUL R6, R22, R6 ;  /* 0x0000000616067228 */ /* 0x000fd00000000000 */
[----:B------:R-:W-:-:S08]  /*1630*/  DMUL R6, R6, 0.5 ;  /* 0x3fe0000006067828 */ /* 0x000fd00000000000 */
[----:B------:R-:W-:-:S11]  /*1640*/  DFMA R14, R24, R6, R14 ;  /* 0x00000006180e722b */ /* 0x000fd6000000000e */
.L_x_18:
[----:B------:R-:W-:Y:S05]  /*1650*/  BSYNC.RECONVERGENT B1 ;  /* 0x0000000000017941 */ /* 0x000fea0003800200 */
.L_x_17:
[----:B------:R-:W-:Y:S01]  /*1660*/  VIADD R4, R8, 0x1 ;  /* 0x0000000108047836 */ /* 0x000fe20000000000 */
[----:B------:R-:W-:Y:S04]  /*1670*/  BSSY.RECONVERGENT B1, `(.L_x_25) ;  /* 0x0000071000017945 */ /* 0x000fe80003800200 */
[----:B------:R-:W-:-:S13]  /*1680*/  ISETP.GE.AND P0, PT, R4, UR4, PT ;  /* 0x0000000404007c0c */ /* 0x000fda000bf06270 */
        /* <DEDUP_REMOVED lines=8> */
[----:B-1----:R-:W3:Y:S01]  /*1710*/  LDG.E.64 R6, desc[UR8][R6.64] ;  /* 0x0000000806067981 */ /* 0x002ee2000c1e1b00 */
[----:B--2---:R-:W-:-:S03]  /*1720*/  IMAD.WIDE R36, R9, 0x8, R4 ;  /* 0x0000000809247825 */ /* 0x004fc600078e0204 */
[----:B------:R-:W2:Y:S04]  /*1730*/  LDG.E.64 R4, desc[UR8][R18.64] ;  /* 0x0000000812047981 */ /* 0x000ea8000c1e1b00 */
[----:B------:R-:W2:Y:S01]  /*1740*/  LDG.E.64 R36, desc[UR8][R36.64+0x8] ;  /* 0x0000080824247981 */ /* 0x000ea2000c1e1b00 */
[----:B0-----:R-:W-:-:S06]  /*1750*/  IMAD.WIDE R24, R8, 0x8, R22 ;  /* 0x0000000808187825 */ /* 0x001fcc00078e0216 */
[----:B------:R-:W5:Y:S01]  /*1760*/  LDG.E.64 R24, desc[UR8][R24.64+0x8] ;  /* 0x0000080818187981 */ /* 0x000f62000c1e1b00 */
[----:B----4-:R-:W-:-:S06]  /*1770*/  IMAD.WIDE R22, R0, 0x8, R26 ;  /* 0x0000000800167825 */ /* 0x010fcc00078e021a */
        /* <DEDUP_REMOVED lines=27> */
.L_x_28:
[----:B------:R-:W-:Y:S05]  /*1930*/  BSYNC.RECONVERGENT B2 ;  /* 0x0000000000027941 */ /* 0x000fea0003800200 */
.L_x_27:
        /* <DEDUP_REMOVED lines=30> */
[----:B------:R-:W-:-:S07]  /*1b20*/  IMAD.MOV.U32 R7, RZ, RZ, R5 ;  /* 0x000000ffff077224 */ /* 0x000fce00078e0005 */
.L_x_30:
[----:B------:R-:W-:Y:S05]  /*1b30*/  BSYNC.RECONVERGENT B2 ;  /* 0x0000000000027941 */ /* 0x000fea0003800200 */
.L_x_29:
        /* <DEDUP_REMOVED lines=31> */
.L_x_32:
[----:B------:R-:W-:Y:S05]  /*1d30*/  BSYNC.RECONVERGENT B2 ;  /* 0x0000000000027941 */ /* 0x000fea0003800200 */
.L_x_31:
[----:B------:R-:W-:-:S08]  /*1d40*/  DMUL R6, R36, R6 ;  /* 0x0000000624067228 */ /* 0x000fd00000000000 */
[----:B------:R-:W-:-:S08]  /*1d50*/  DMUL R6, R22, R6 ;  /* 0x0000000616067228 */ /* 0x000fd00000000000 */
[----:B------:R-:W-:-:S08]  /*1d60*/  DMUL R6, R6, 0.5 ;  /* 0x3fe0000006067828 */ /* 0x000fd00000000000 */
[----:B------:R-:W-:-:S11]  /*1d70*/  DFMA R14, R24, R6, R14 ;  /* 0x00000006180e722b */ /* 0x000fd6000000000e */
.L_x_26:
[----:B------:R-:W-:Y:S05]  /*1d80*/  BSYNC.RECONVERGENT B1 ;  /* 0x0000000000017941 */ /* 0x000fea0003800200 */
.L_x_25:
[----:B------:R-:W-:Y:S01]  /*1d90*/  VIADD R2, R2, 0x2 ;  /* 0x0000000202027836 */ /* 0x000fe20000000000 */
[----:B------:R-:W-:Y:S01]  /*1da0*/  IADD3 R0, PT, PT, R0, 0x2, RZ ;  /* 0x0000000200007810 */ /* 0x000fe20007ffe0ff */
[----:B------:R-:W-:Y:S01]  /*1db0*/  VIADD R8, R8, 0x2 ;  /* 0x0000000208087836 */ /* 0x000fe20000000000 */
[----:B------:R-:W-:Y:S01]  /*1dc0*/  IADD3 R9, PT, PT, R9, 0x2, RZ ;  /* 0x0000000209097810 */ /* 0x000fe20007ffe0ff */
[----:B------:R-:W-:Y:S01]  /*1dd0*/  VIADD R16, R16, 0x2 ;  /* 0x0000000210107836 */ /* 0x000fe20000000000 */
[----:B------:R-:W-:-:S13]  /*1de0*/  ISETP.NE.AND P0, PT, R2, RZ, PT ;  /* 0x000000ff0200720c */ /* 0x000fda0003f05270 */
[----:B------:R-:W-:Y:S05]  /*1df0*/  @P0 BRA `(.L_x_33) ;  /* 0xfffffff000500947 */ /* 0x000fea000383ffff */
[----:B------:R-:W0:Y:S02]  /*1e00*/  LDC R5, c[0x0][0x3dc] ;  /* 0x0000f700ff057b82 */ /* 0x000e240000000800 */
[----:B0-----:R-:W-:-:S07]  /*1e10*/  LOP3.LUT R0, R5, 0x7ffffffe, RZ, 0xc0, !PT ;  /* 0x7ffffffe05007812 */ /* 0x001fce00078ec0ff */
.L_x_16:
[----:B------:R-:W-:-:S04]  /*1e20*/  LOP3.LUT R5, R5, 0x1, RZ, 0xc0, !PT ;  /* 0x0000000105057812 */ /* 0x000fc800078ec0ff */
[----:B------:R-:W-:-:S13]  /*1e30*/  ISETP.NE.U32.AND P0, PT, R5, 0x1, PT ;  /* 0x000000010500780c */ /* 0x000fda0003f05070 */
[----:B------:R-:W-:Y:S05]  /*1e40*/  @P0 BRA `(.L_x_15) ;  /* 0x0000001400f80947 */ /* 0x000fea0003800000 */
[----:B------:R-:W0:Y:S01]  /*1e50*/  LDC R23, c[0x0][0x3a0] ;  /* 0x0000e800ff177b82 */ /* 0x000e220000000800 */
[----:B------:R-:W-:Y:S01]  /*1e60*/  IMAD.IADD R0, R17, 0x1, R0 ;  /* 0x0000000111007824 */ /* 0x000fe200078e0200 */
[----:B------:R-:W-:Y:S04]  /*1e70*/  BSSY.RECONVERGENT B1, `(.L_x_34) ;  /* 0x0000073000017945 */ /* 0x000fe80003800200 */
[----:B0-----:R-:W-:-:S13]  /*1e80*/  ISETP.GE.AND P0, PT, R0, R23, PT ;  /* 0x000000170000720c */ /* 0x001fda0003f06270 */
[----:B------:R-:W-:Y:S05]  /*1e90*/  @P0 BRA `(.L_x_35) ;  /* 0x0000000400c00947 */ /* 0x000fea0003800000 */
[----:B------:R-:W0:Y:S01]  /*1ea0*/  LDC.64 R4, c[0x0][0x380] ;  /* 0x0000e000ff047b82 */ /* 0x000e220000000a00 */
[----:B------:R-:W-:Y:S01]  /*1eb0*/  IMAD R21, R3, R23, R0 ;  /* 0x0000001703157224 */ /* 0x000fe200078e0200 */
[----:B------:R-:W2:Y:S06]  /*1ec0*/  LDG.E.64 R18, desc[UR8][R18.64] ;  /* 0x0000000812127981 */ /* 0x000eac000c1e1b00 */
[----:B------:R-:W1:Y:S08]  /*1ed0*/  LDC.64 R6, c[0x0][0x3b0] ;  /* 0x0000ec00ff067b82 */ /* 0x000e700000000a00 */
[----:B------:R-:W3:Y:S01]  /*1ee0*/  LDC.64 R8, c[0x0][0x398] ;  /* 0x0000e600ff087b82 */ /* 0x000ee20000000a00 */
[----:B0-----:R-:W-:-:S07]  /*1ef0*/  IMAD.WIDE R2, R21, 0x8, R4 ;  /* 0x0000000815027825 */ /* 0x001fce00078e0204 */
[----:B------:R-:W0:Y:S01]  /*1f00*/  LDC.64 R16, c[0x0][0x3c0] ;  /* 0x0000f000ff107b82 */ /* 0x000e220000000a00 */
[----:B------:R-:W4:Y:S07]  /*1f10*/  LDG.E.64 R2, desc[UR8][R2.64] ;  /* 0x0000000802027981 */ /* 0x000f2e000c1e1b00 */
[----:B------:R-:W0:Y:S01]  /*1f20*/  LDC.64 R4, c[0x0][0x388] ;  /* 0x0000e200ff047b82 */ /* 0x000e220000000a00 */
[----:B-1----:R-:W4:Y:S01]  /*1f30*/  LDG.E.64 R6, desc[UR8][R6.64] ;  /* 0x0000000806067981 */ /* 0x002f22000c1e1b00 */
[----:B------:R-:W-:-:S02]  /*1f40*/  IMAD R23, R23, UR6, R0 ;  /* 0x0000000617177c24 */ /* 0x000fc4000f8e0200 */
[----:B---3--:R-:W-:-:S06]  /*1f50*/  IMAD.WIDE R8, R21, 0x8, R8 ;  /* 0x0000000815087825 */ /* 0x008fcc00078e0208 */
[----:B------:R-:W5:Y:S01]  /*1f60*/  LDG.E.64 R8, desc[UR8][R8.64] ;  /* 0x0000000808087981 */ /* 0x000f62000c1e1b00 */
[----:B0-----:R-:W-:-:S06]  /*1f70*/  IMAD.WIDE R16, R0, 0x8, R16 ;  /* 0x0000000800107825 */ /* 0x001fcc00078e0210 */
[----:B------:R-:W5:Y:S01]  /*1f80*/  LDG.E.64 R16, desc[UR8][R16.64] ;  /* 0x0000000810107981 */ /* 0x000f62000c1e1b00 */
[----:B------:R-:W-:-:S06]  /*1f90*/  IMAD.WIDE R4, R23, 0x8, R4 ;  /* 0x0000000817047825 */ /* 0x000fcc00078e0204 */
[----:B------:R-:W2:Y:S01]  /*1fa0*/  LDG.E.64 R4, desc[UR8][R4.64] ;  /* 0x0000000804047981 */ /* 0x000ea2000c1e1b00 */
        /* <DEDUP_REMOVED lines=26> */
.L_x_37:
[----:B------:R-:W-:Y:S05]  /*2150*/  BSYNC.RECONVERGENT B2 ;  /* 0x0000000000027941 */ /* 0x000fea0003800200 */
.L_x_36:
        /* <DEDUP_REMOVED lines=9> */
[----:B-----5:R-:W-:Y:S01]  /*21f0*/  DMUL R4, R8, R4 ;  /* 0x0000000408047228 */ /* 0x020fe20000000000 */
        /* <DEDUP_REMOVED lines=21> */
.L_x_39:
[----:B------:R-:W-:Y:S05]  /*2350*/  BSYNC.RECONVERGENT B2 ;  /* 0x0000000000027941 */ /* 0x000fea0003800200 */
.L_x_38:
        /* <DEDUP_REMOVED lines=31> */
.L_x_41:
[----:B------:R-:W-:Y:S05]  /*2550*/  BSYNC.RECONVERGENT B2 ;  /* 0x0000000000027941 */ /* 0x000fea0003800200 */
.L_x_40:
[----:B------:R-:W-:-:S08]  /*2560*/  DMUL R6, R18, R6 ;  /* 0x0000000612067228 */ /* 0x000fd00000000000 */
[----:B------:R-:W-:-:S08]  /*2570*/  DMUL R6, R8, R6 ;  /* 0x0000000608067228 */ /* 0x000fd00000000000 */
[----:B------:R-:W-:-:S08]  /*2580*/  DMUL R6, R6, 0.5 ;  /* 0x3fe0000006067828 */ /* 0x000fd00000000000 */
[----:B------:R-:W-:-:S11]  /*2590*/  DFMA R14, R16, R6, R14 ;  /* 0x00000006100e722b */ /* 0x000fd6000000000e */
.L_x_35:
[----:B------:R-:W-:Y:S05]  /*25a0*/  BSYNC.RECONVERGENT B1 ;  /* 0x0000000000017941 */ /* 0x000fea0003800200 */
.L_x_34:
[----:B------:R-:W-:Y:S05]  /*25b0*/  BRA `(.L_x_15) ;  /* 0x00000010001c7947 */ /* 0x000fea0003800000 */
.L_x_1:
[----:B------:R-:W0:Y:S01]  /*25c0*/  S2R R8, SR_TID.X ;  /* 0x0000000000087919 */ /* 0x000e220000002100 */
[----:B------:R-:W-:Y:S01]  /*25d0*/  ISETP.GE.AND P1, PT, R0, 0x1, PT ;  /* 0x000000010000780c */ /* 0x000fe20003f26270 */
[----:B------:R-:W2:Y:S01]  /*25e0*/  LDCU UR4, c[0x0][0x3a0] ;  /* 0x00007400ff0477ac */ /* 0x000ea20008000800 */
[----:B------:R-:W-:Y:S01]  /*25f0*/  BSSY.RECONVERGENT B1, `(.L_x_42) ;  /* 0x0000089000017945 */ /* 0x000fe20003800200 */
[----:B------:R-:W-:Y:S02]  /*2600*/  CS2R R14, SRZ ;  /* 0x00000000000e7805 */ /* 0x000fe4000001ff00 */
[----:B------:R-:W-:Y:S01]  /*2610*/  CS2R R12, SRZ ;  /* 0x00000000000c7805 */ /* 0x000fe2000001ff00 */
[----:B------:R-:W3:Y:S01]  /*2620*/  LDCU UR5, c[0x0][0x3d8] ;  /* 0x00007b00ff0577ac */ /* 0x000ee20008000800 */
[----:B-1----:R-:W-:Y:S02]  /*2630*/  CS2R R10, SRZ ;  /* 0x00000000000a7805 */ /* 0x002fe4000001ff00 */
[----:B0-----:R-:W-:-:S13]  /*2640*/  ISETP.GE.U32.OR P1, PT, R8, R7, !P1 ;  /* 0x000000070800720c */ /* 0x001fda0004f26470 */
[----:B--23--:R-:W-:Y:S05]  /*2650*/  @P1 BRA `(.L_x_43) ;  /* 0x0000000800081947 */ /* 0x00cfea0003800000 */
[----:B------:R-:W0:Y:S01]  /*2660*/  LDC.64 R16, c[0x0][0x390] ;  /* 0x0000e400ff107b82 */ /* 0x000e220000000a00 */
[C---:B-----5:R-:W-:Y:S01]  /*2670*/  IMAD R5, R36.reuse, UR6, R2 ;  /* 0x0000000624057c24 */ /* 0x060fe2000f8e0202 */
[----:B------:R-:W-:Y:S01]  /*2680*/  MOV R38, R8 ;  /* 0x0000000800267202 */ /* 0x000fe20000000f00 */
[--C-:B------:R-:W-:Y:S01]  /*2690*/  IMAD R9, R3, R36, R8.reuse ;  /* 0x0000002403097224 */ /* 0x100fe200078e0208 */
[----:B------:R-:W-:Y:S01]  /*26a0*/  CS2R R14, SRZ ;  /* 0x00000000000e7805 */ /* 0x000fe2000001ff00 */
[----:B------:R-:W-:Y:S02]  /*26b0*/  IMAD R36, R36, UR6, R8 ;  /* 0x0000000624247c24 */ /* 0x000fe4000f8e0208 */
[----:B------:R-:W-:Y:S02]  /*26c0*/  IMAD.MOV.U32 R37, RZ, RZ, RZ ;  /* 0x000000ffff257224 */ /* 0x000fe400078e00ff */
[----:B0-----:R-:W-:-:S07]  /*26d0*/  IMAD.WIDE R16, R5, 0x8, R16 ;  /* 0x0000000805107825 */ /* 0x001fce00078e0210 */
.L_x_52:
[----:B------:R-:W-:Y:S01]  /*26e0*/  ISETP.GE.AND P2, PT, R38, UR4, PT ;  /* 0x0000000426007c0c */ /* 0x000fe2000bf46270 */
[----:B------:R-:W-:Y:S01]  /*26f0*/  VIADD R37, R37, 0x1 ;  /* 0x0000000125257836 */ /* 0x000fe20000000000 */
[----:B------:R-:W-:Y:S04]  /*2700*/  BSSY.RECONVERGENT B2, `(.L_x_44) ;  /* 0x0000072000027945 */ /* 0x000fe80003800200 */
[----:B------:R-:W-:-:S07]  /*2710*/  ISETP.GE.AND P1, PT, R37, R0, PT ;  /* 0x000000002500720c */ /* 0x000fce0003f26270 */
[----:B------:R-:W-:Y:S06]  /*2720*/  @P2 BRA `(.L_x_45) ;  /* 0x0000000400bc2947 */ /* 0x000fec0003800000 */
        /* <DEDUP_REMOVED lines=41> */
.L_x_47:
[----:B------:R-:W-:Y:S05]  /*29c0*/  BSYNC.RECONVERGENT B3 ;  /* 0x0000000000037941 */ /* 0x000fea0003800200 */
.L_x_46:
        /* <DEDUP_REMOVED lines=32> */
.L_x_49:
[----:B------:R-:W-:Y:S05]  /*2bd0*/  BSYNC.RECONVERGENT B3 ;  /* 0x0000000000037941 */ /* 0x000fea0003800200 */
.L_x_48:
        /* <DEDUP_REMOVED lines=31> */
.L_x_51:
[----:B------:R-:W-:Y:S05]  /*2dd0*/  BSYNC.RECONVERGENT B3 ;  /* 0x0000000000037941 */ /* 0x000fea0003800200 */
.L_x_50:
[----:B------:R-:W-:-:S08]  /*2de0*/  DMUL R6, R24, R6 ;  /* 0x0000000618067228 */ /* 0x000fd00000000000 */
[----:B------:R-:W-:-:S08]  /*2df0*/  DMUL R6, R22, R6 ;  /* 0x0000000616067228 */ /* 0x000fd00000000000 */
[----:B------:R-:W-:-:S08]  /*2e00*/  DMUL R6, R6, 0.5 ;  /* 0x3fe0000006067828 */ /* 0x000fd00000000000 */
[----:B------:R-:W-:-:S11]  /*2e10*/  DFMA R14, R20, R6, R14 ;  /* 0x00000006140e722b */ /* 0x000fd6000000000e */
.L_x_45:
[----:B------:R-:W-:Y:S05]  /*2e20*/  BSYNC.RECONVERGENT B2 ;  /* 0x0000000000027941 */ /* 0x000fea0003800200 */
.L_x_44:
[----:B------:R-:W-:-:S04]  /*2e30*/  MOV R7, UR5 ;  /* 0x0000000500077c02 */ /* 0x000fc80008000f00 */
[----:B------:R-:W-:Y:S01]  /*2e40*/  IADD3 R36, PT, PT, R36, R7, RZ ;  /* 0x0000000724247210 */ /* 0x000fe20007ffe0ff */
[--C-:B------:R-:W-:Y:S02]  /*2e50*/  IMAD.IADD R38, R38, 0x1, R7.reuse ;  /* 0x0000000126267824 */ /* 0x100fe400078e0207 */
[----:B------:R-:W-:Y:S01]  /*2e60*/  IMAD.IADD R9, R9, 0x1, R7 ;  /* 0x0000000109097824 */ /* 0x000fe200078e0207 */
[----:B------:R-:W-:Y:S06]  /*2e70*/  @!P1 BRA `(.L_x_52) ;  /* 0xfffffff800189947 */ /* 0x000fec000383ffff */
.L_x_43:
[----:B------:R-:W-:Y:S05]  /*2e80*/  BSYNC.RECONVERGENT B1 ;  /* 0x0000000000017941 */ /* 0x000fea0003800200 */
.L_x_42:
[----:B------:R-:W-:Y:S04]  /*2e90*/  BSSY.RECONVERGENT B1, `(.L_x_15) ;  /* 0x0000079000017945 */ /* 0x000fe80003800200 */
[----:B------:R-:W-:Y:S05]  /*2ea0*/  @P0 BRA `(.L_x_53) ;  /* 0x0000000400dc0947 */ /* 0x000fea0003800000 */
[----:B------:R-:W0:Y:S01]  /*2eb0*/  LDC R25, c[0x0][0x3a0] ;  /* 0x0000e800ff197b82 */ /* 0x000e220000000800 */
[----:B------:R-:W-:-:S05]  /*2ec0*/  IMAD R0, R0, R7, R8 ;  /* 0x0000000700007224 */ /* 0x000fca00078e0208 */
[----:B0-----:R-:W-:-:S13]  /*2ed0*/  ISETP.GE.AND P0, PT, R0, R25, PT ;  /* 0x000000190000720c */ /* 0x001fda0003f06270 */
[----:B------:R-:W-:Y:S05]  /*2ee0*/  @P0 BRA `(.L_x_53) ;  /* 0x0000000400cc0947 */ /* 0x000fea0003800000 */
[----:B------:R-:W0:Y:S01]  /*2ef0*/  LDC.64 R8, c[0x0][0x380] ;  /* 0x0000e000ff087b82 */ /* 0x000e220000000a00 */
[----:B------:R-:W-:-:S07]  /*2f00*/  IMAD R3, R3, R25, R0 ;  /* 0x0000001903037224 */ /* 0x000fce00078e0200 */
        /* <DEDUP_REMOVED lines=8> */
[----:B-----5:R-:W-:-:S02]  /*2f90*/  IMAD R19, R25, UR6, R2 ;  /* 0x0000000619137c24 */ /* 0x020fc4000f8e0202 */
[----:B------:R-:W-:Y:S02]  /*2fa0*/  IMAD R25, R25, UR6, R0 ;  /* 0x0000000619197c24 */ /* 0x000fe4000f8e0200 */
        /* <DEDUP_REMOVED lines=34> */
.L_x_55:
[----:B------:R-:W-:Y:S05]  /*31d0*/  BSYNC.RECONVERGENT B2 ;  /* 0x0000000000027941 */ /* 0x000fea0003800200 */
.L_x_54:
        /* <DEDUP_REMOVED lines=31> */
.L_x_57:
[----:B------:R-:W-:Y:S05]  /*33d0*/  BSYNC.RECONVERGENT B2 ;  /* 0x0000000000027941 */ /* 0x000fea0003800200 */
.L_x_56:
        /* <DEDUP_REMOVED lines=31> */
.L_x_59:
[----:B------:R-:W-:Y:S05]  /*35d0*/  BSYNC.RECONVERGENT B2 ;  /* 0x0000000000027941 */ /* 0x000fea0003800200 */
.L_x_58:
[----:B------:R-:W-:-:S08]  /*35e0*/  DMUL R6, R18, R6 ;  /* 0x0000000612067228 */ /* 0x000fd00000000000 */
[----:B------:R-:W-:-:S08]  /*35f0*/  DMUL R6, R2, R6 ;  /* 0x0000000602067228 */ /* 0x000fd00000000000 */
[----:B------:R-:W-:-:S08]  /*3600*/  DMUL R6, R6, 0.5 ;  /* 0x3fe0000006067828 */ /* 0x000fd00000000000 */
[----:B------:R-:W-:-:S11]  /*3610*/  DFMA R14, R16, R6, R14 ;  /* 0x00000006100e722b */ /* 0x000fd6000000000e */
.L_x_53:
[----:B------:R-:W-:Y:S05]  /*3620*/  BSYNC.RECONVERGENT B1 ;  /* 0x0000000000017941 */ /* 0x000fea0003800200 */
.L_x_15:
[----:B------:R-:W0:Y:S01]  /*3630*/  LDCU.64 UR4, c[0x0][0x3b8] ;  /* 0x00007700ff0477ac */ /* 0x000e220008000a00 */
[----:B-----5:R-:W1:Y:S01]  /*3640*/  LDC.64 R2, c[0x0][0x3b8] ;  /* 0x0000ee00ff027b82 */ /* 0x020e620000000a00 */
[----:B0-----:R-:W-:-:S04]  /*3650*/  UIADD3 UR4, UP0, UPT, UR4, 0x8, URZ ;  /* 0x0000000804047890 */ /* 0x001fc8000ff1e0ff */
[----:B------:R-:W-:Y:S02]  /*3660*/  UIADD3.X UR5, UPT, UPT, URZ, UR5, URZ, UP0, !UPT ;  /* 0x00000005ff057290 */ /* 0x000fe400087fe4ff */
[----:B------:R-:W-:Y:S01]  /*3670*/  IMAD.U32 R4, RZ, RZ, UR4 ;  /* 0x00000004ff047e24 */ /* 0x000fe2000f8e00ff */
[----:B-1----:R-:W-:Y:S03]  /*3680*/  REDG.E.ADD.F64.RN.STRONG.GPU desc[UR8][R2.64], R10 ;  /* 0x0000000a020079a6 */ /* 0x002fe6000c12ff08 */
[----:B------:R-:W-:-:S05]  /*3690*/  IMAD.U32 R5, RZ, RZ, UR5 ;  /* 0x00000005ff057e24 */ /* 0x000fca000f8e00ff */
[----:B------:R-:W-:Y:S04]  /*36a0*/  REDG.E.ADD.F64.RN.STRONG.GPU desc[UR8][R4.64], R12 ;  /* 0x0000000c040079a6 */ /* 0x000fe8000c12ff08 */
[----:B------:R-:W-:Y:S01]  /*36b0*/  REDG.E.ADD.F64.RN.STRONG.GPU desc[UR8][R4.64+0x8], R14 ;  /* 0x0000080e040079a6 */ /* 0x000fe2000c12ff08 */
[----:B------:R-:W-:Y:S05]  /*36c0*/  EXIT ;  /* 0x000000000000794d */ /* 0x000fea0003800000 */
        .weak           $__internal_0_$__cuda_sm20_div_rn_f64_full
        .type           $__internal_0_$__cuda_sm20_div_rn_f64_full,@function
        .size           $__internal_0_$__cuda_sm20_div_rn_f64_full,(.L_x_66 - $__internal_0_$__cuda_sm20_div_rn_f64_full)
$__internal_0_$__cuda_sm20_div_rn_f64_full:
[C---:B------:R-:W-:Y:S01]  /*36d0*/  FSETP.GEU.AND P2, PT, |R7|.reuse, 1.469367938527859385e-39, PT ;  /* 0x001000000700780b */ /* 0x040fe20003f4e200 */
[----:B------:R-:W-:Y:S01]  /*36e0*/  IMAD.MOV.U32 R29, RZ, RZ, R7 ;  /* 0x000000ffff1d7224 */ /* 0x000fe200078e0007 */
[----:B------:R-:W-:Y:S01]  /*36f0*/  LOP3.LUT R26, R7, 0x800fffff, RZ, 0xc0, !PT ;  /* 0x800fffff071a7812 */ /* 0x000fe200078ec0ff */
[----:B------:R-:W-:Y:S01]  /*3700*/  BSSY.RECONVERGENT B0, `(.L_x_60) ;  /* 0x000005e000007945 */ /* 0x000fe20003800200 */
[----:B------:R-:W-:Y:S02]  /*3710*/  MOV R28, R5 ;  /* 0x00000005001c7202 */ /* 0x000fe40000000f00 */
[----:B------:R-:W-:Y:S01]  /*3720*/  LOP3.LUT R27, R26, 0x3ff00000, RZ, 0xfc, !PT ;  /* 0x3ff000001a1b7812 */ /* 0x000fe200078efcff */
[----:B------:R-:W-:Y:S01]  /*3730*/  IMAD.MOV.U32 R26, RZ, RZ, R5 ;  /* 0x000000ffff1a7224 */ /* 0x000fe200078e0005 */
[----:B------:R-:W-:Y:S02]  /*3740*/  LOP3.LUT R31, R31, R30, RZ, 0x3c, !PT ;  /* 0x0000001e1f1f7212 */ /* 0x000fe400078e3cff */
[----:B------:R-:W-:-:S02]  /*3750*/  MOV R34, 0x1 ;  /* 0x0000000100227802 */ /* 0x000fc40000000f00 */
[----:B------:R-:W-:Y:S01]  /*3760*/  LOP3.LUT R30, R31, R30, RZ, 0x3c, !PT ;  /* 0x0000001e1f1e7212 */ /* 0x000fe200078e3cff */
[----:B------:R-:W-:Y:S01]  /*3770*/  @!P2 DMUL R26, R28, 8.98846567431157953865e+307 ;  /* 0x7fe000001c1aa828 */ /* 0x000fe20000000000 */
[----:B------:R-:W-:Y:S02]  /*3780*/  LOP3.LUT R39, R7, 0x7ff00000, RZ, 0xc0, !PT ;  /* 0x7ff0000007277812 */ /* 0x000fe400078ec0ff */
[----:B------:R-:W-:-:S03]  /*3790*/  LOP3.LUT R31, R31, R30, RZ, 0x3c, !PT ;  /* 0x0000001e1f1f7212 */ /* 0x000fc600078e3cff */
[----:B------:R-:W0:Y:S01]  /*37a0*/  MUFU.RCP64H R35, R27 ;  /* 0x0000001b00237308 */ /* 0x000e220000001800 */
[C---:B------:R-:W-:Y:S02]  /*37b0*/  FSETP.GEU.AND P4, PT, |R31|.reuse, 1.469367938527859385e-39, PT ;  /* 0x001000001f00780b */ /* 0x040fe40003f8e200 */
[----:B------:R-:W-:-:S04]  /*37c0*/  LOP3.LUT R5, R31, 0x7ff00000, RZ, 0xc0, !PT ;  /* 0x7ff000001f057812 */ /* 0x000fc800078ec0ff */
[----:B------:R-:W-:Y:S02]  /*37d0*/  ISETP.GE.U32.AND P6, PT, R5, R39, PT ;  /* 0x000000270500720c */ /* 0x000fe40003fc6070 */
[----:B------:R-:W-:-:S05]  /*37e0*/  @!P2 LOP3.LUT R39, R27, 0x7ff00000, RZ, 0xc0, !PT ;  /* 0x7ff000001b27a812 */ /* 0x000fca00078ec0ff */
[----:B------:R-:W-:Y:S02]  /*37f0*/  @!P4 LOP3.LUT R6, R29, 0x7ff00000, RZ, 0xc0, !PT ;  /* 0x7ff000001d06c812 */ /* 0x000fe400078ec0ff */
[----:B------:R-:W-:Y:S01]  /*3800*/  @!P4 MOV R40, RZ ;  /* 0x000000ff0028c202 */ /* 0x000fe20000000f00 */
[----:B0-----:R-:W-:Y:S01]  /*3810*/  DFMA R32, R34, -R26, 1 ;  /* 0x3ff000002220742b */ /* 0x001fe2000000081a */
[----:B------:R-:W-:Y:S01]  /*3820*/  @!P4 ISETP.GE.U32.AND P5, PT, R5, R6, PT ;  /* 0x000000060500c20c */ /* 0x000fe20003fa6070 */
[----:B------:R-:W-:-:S05]  /*3830*/  IMAD.MOV.U32 R6, RZ, RZ, 0x1ca00000 ;  /* 0x1ca00000ff067424 */ /* 0x000fca00078e00ff */
[----:B------:R-:W-:Y:S01]  /*3840*/  @!P4 SEL R7, R6, 0x63400000, !P5 ;  /* 0x634000000607c807 */ /* 0x000fe20006800000 */
[----:B------:R-:W-:-:S03]  /*3850*/  DFMA R32, R32, R32, R32 ;  /* 0x000000202020722b */ /* 0x000fc60000000020 */
[----:B------:R-:W-:-:S04]  /*3860*/  @!P4 LOP3.LUT R7, R7, 0x80000000, R31, 0xf8, !PT ;  /* 0x800000000707c812 */ /* 0x000fc800078ef81f */
[----:B------:R-:W-:Y:S01]  /*3870*/  @!P4 LOP3.LUT R41, R7, 0x100000, RZ, 0xfc, !PT ;  /* 0x001000000729c812 */ /* 0x000fe200078efcff */
[----:B------:R-:W-:Y:S01]  /*3880*/  DFMA R34, R34, R32, R34 ;  /* 0x000000202222722b */ /* 0x000fe20000000022 */
[----:B------:R-:W-:Y:S01]  /*3890*/  IMAD.MOV.U32 R7, RZ, RZ, R5 ;  /* 0x000000ffff077224 */ /* 0x000fe200078e0005 */
[----:B------:R-:W-:-:S04]  /*38a0*/  SEL R32, R6, 0x63400000, !P6 ;  /* 0x6340000006207807 */ /* 0x000fc80007000000 */
[----:B------:R-:W-:Y:S01]  /*38b0*/  LOP3.LUT R33, R32, 0x800fffff, R31, 0xf8, !PT ;  /* 0x800fffff20217812 */ /* 0x000fe200078ef81f */
[----:B------:R-:W-:Y:S01]  /*38c0*/  IMAD.MOV.U32 R32, RZ, RZ, R30 ;  /* 0x000000ffff207224 */ /* 0x000fe200078e001e */
[----:B------:R-:W-:-:S05]  /*38d0*/  DFMA R42, R34, -R26, 1 ;  /* 0x3ff00000222a742b */ /* 0x000fca000000081a */
[----:B------:R-:W-:-:S03]  /*38e0*/  @!P4 DFMA R32, R32, 2, -R40 ;  /* 0x400000002020c82b */ /* 0x000fc60000000828 */
[----:B------:R-:W-:-:S07]  /*38f0*/  DFMA R42, R34, R42, R34 ;  /* 0x0000002a222a722b */ /* 0x000fce0000000022 */
[----:B------:R-:W-:Y:S01]  /*3900*/  @!P4 LOP3.LUT R7, R33, 0x7ff00000, RZ, 0xc0, !PT ;  /* 0x7ff000002107c812 */ /* 0x000fe200078ec0ff */
[----:B------:R-:W-:-:S08]  /*3910*/  DMUL R40, R42, R32 ;  /* 0x000000202a287228 */ /* 0x000fd00000000000 */
[----:B------:R-:W-:-:S08]  /*3920*/  DFMA R34, R40, -R26, R32 ;  /* 0x8000001a2822722b */ /* 0x000fd00000000020 */
[----:B------:R-:W-:Y:S01]  /*3930*/  DFMA R34, R42, R34, R40 ;  /* 0x000000222a22722b */ /* 0x000fe20000000028 */
[----:B------:R-:W-:-:S05]  /*3940*/  VIADD R40, R7, 0xffffffff ;  /* 0xffffffff07287836 */ /* 0x000fca0000000000 */
[----:B------:R-:W-:Y:S02]  /*3950*/  ISETP.GT.U32.AND P2, PT, R40, 0x7feffffe, PT ;  /* 0x7feffffe2800780c */ /* 0x000fe40003f44070 */
[----:B------:R-:W-:-:S04]  /*3960*/  IADD3 R40, PT, PT, R39, -0x1, RZ ;  /* 0xffffffff27287810 */ /* 0x000fc80007ffe0ff */
[----:B------:R-:W-:-:S13]  /*3970*/  ISETP.GT.U32.OR P2, PT, R40, 0x7feffffe, P2 ;  /* 0x7feffffe2800780c */ /* 0x000fda0001744470 */
[----:B------:R-:W-:Y:S05]  /*3980*/  @P2 BRA `(.L_x_61) ;  /* 0x0000000000742947 */ /* 0x000fea0003800000 */
[----:B------:R-:W-:-:S04]  /*3990*/  LOP3.LUT R7, R29, 0x7ff00000, RZ, 0xc0, !PT ;  /* 0x7ff000001d077812 */ /* 0x000fc800078ec0ff */
[CC--:B------:R-:W-:Y:S02]  /*39a0*/  VIADDMNMX R30, R5.reuse, -R7.reuse, 0xb9600000, !PT ;  /* 0xb9600000051e7446 */ /* 0x0c0fe40007800907 */
[----:B------:R-:W-:Y:S02]  /*39b0*/  ISETP.GE.U32.AND P2, PT, R5, R7, PT ;  /* 0x000000070500720c */ /* 0x000fe40003f46070 */
[----:B------:R-:W-:Y:S02]  /*39c0*/  VIMNMX R30, PT, PT, R30, 0x46a00000, PT ;  /* 0x46a000001e1e7848 */ /* 0x000fe40003fe0100 */
[----:B------:R-:W-:-:S05]  /*39d0*/  SEL R6, R6, 0x63400000, !P2 ;  /* 0x6340000006067807 */ /* 0x000fca0005000000 */
[----:B------:R-:W-:Y:S01]  /*39e0*/  IMAD.IADD R6, R30, 0x1, -R6 ;  /* 0x000000011e067824 */ /* 0x000fe200078e0a06 */
[----:B------:R-:W-:-:S03]  /*39f0*/  MOV R30, RZ ;  /* 0x000000ff001e7202 */ /* 0x000fc60000000f00 */
[----:B------:R-:W-:-:S06]  /*3a00*/  VIADD R31, R6, 0x7fe00000 ;  /* 0x7fe00000061f7836 */ /* 0x000fcc0000000000 */
[----:B------:R-:W-:-:S10]  /*3a10*/  DMUL R40, R34, R30 ;  /* 0x0000001e22287228 */ /* 0x000fd40000000000 */
[----:B------:R-:W-:-:S13]  /*3a20*/  FSETP.GTU.AND P2, PT, |R41|, 1.469367938527859385e-39, PT ;  /* 0x001000002900780b */ /* 0x000fda0003f4c200 */
[----:B------:R-:W-:Y:S05]  /*3a30*/  @P2 BRA `(.L_x_62) ;  /* 0x0000000000a82947 */ /* 0x000fea0003800000 */
[----:B------:R-:W-:Y:S01]  /*3a40*/  DFMA R26, R34, -R26, R32 ;  /* 0x8000001a221a722b */ /* 0x000fe20000000020 */
[----:B------:R-:W-:-:S09]  /*3a50*/  IMAD.MOV.U32 R30, RZ, RZ, RZ ;  /* 0x000000ffff1e7224 */ /* 0x000fd200078e00ff */
[C---:B------:R-:W-:Y:S02]  /*3a60*/  FSETP.NEU.AND P2, PT, R27.reuse, RZ, PT ;  /* 0x000000ff1b00720b */ /* 0x040fe40003f4d000 */
[----:B------:R-:W-:-:S04]  /*3a70*/  LOP3.LUT R28, R27, 0x80000000, R29, 0x48, !PT ;  /* 0x800000001b1c7812 */ /* 0x000fc800078e481d */
[----:B------:R-:W-:-:S07]  /*3a80*/  LOP3.LUT R31, R28, R31, RZ, 0xfc, !PT ;  /* 0x0000001f1c1f7212 */ /* 0x000fce00078efcff */
[----:B------:R-:W-:Y:S05]  /*3a90*/  @!P2 BRA `(.L_x_62) ;  /* 0x000000000090a947 */ /* 0x000fea0003800000 */
[----:B------:R-:W-:Y:S01]  /*3aa0*/  IMAD.MOV R27, RZ, RZ, -R6 ;  /* 0x000000ffff1b7224 */ /* 0x000fe200078e0a06 */
[----:B------:R-:W-:Y:S02]  /*3ab0*/  MOV R26, RZ ;  /* 0x000000ff001a7202 */ /* 0x000fe40000000f00 */
[----:B------:R-:W-:-:S04]  /*3ac0*/  IADD3 R6, PT, PT, -R6, -0x43300000, RZ ;  /* 0xbcd0000006067810 */ /* 0x000fc80007ffe1ff */
[----:B------:R-:W-:Y:S02]  /*3ad0*/  DFMA R26, R40, -R26, R34 ;  /* 0x8000001a281a722b */ /* 0x000fe40000000022 */
[----:B------:R-:W-:-:S08]  /*3ae0*/  DMUL.RP R34, R34, R30 ;  /* 0x0000001e22227228 */ /* 0x000fd00000008000 */
[----:B------:R-:W-:Y:S02]  /*3af0*/  FSETP.NEU.AND P2, PT, |R27|, R6, PT ;  /* 0x000000061b00720b */ /* 0x000fe40003f4d200 */
[----:B------:R-:W-:Y:S02]  /*3b00*/  LOP3.LUT R28, R35, R28, RZ, 0x3c, !PT ;  /* 0x0000001c231c7212 */ /* 0x000fe400078e3cff */
[----:B------:R-:W-:Y:S02]  /*3b10*/  FSEL R5, R34, R40, !P2 ;  /* 0x0000002822057208 */ /* 0x000fe40005000000 */
[----:B------:R-:W-:-:S03]  /*3b20*/  FSEL R28, R28, R41, !P2 ;  /* 0x000000291c1c7208 */ /* 0x000fc60005000000 */
[----:B------:R-:W-:Y:S02]  /*3b30*/  IMAD.MOV.U32 R40, RZ, RZ, R5 ;  /* 0x000000ffff287224 */ /* 0x000fe400078e0005 */
[----:B------:R-:W-:Y:S01]  /*3b40*/  IMAD.MOV.U32 R41, RZ, RZ, R28 ;  /* 0x000000ffff297224 */ /* 0x000fe200078e001c */
[----:B------:R-:W-:Y:S06]  /*3b50*/  BRA `(.L_x_62) ;  /* 0x0000000000607947 */ /* 0x000fec0003800000 */
.L_x_61:
[----:B------:R-:W-:-:S14]  /*3b60*/  DSETP.NAN.AND P2, PT, R30, R30, PT ;  /* 0x0000001e1e00722a */ /* 0x000fdc0003f48000 */
[----:B------:R-:W-:Y:S05]  /*3b70*/  @P2 BRA `(.L_x_63) ;  /* 0x00000000004c2947 */ /* 0x000fea0003800000 */
[----:B------:R-:W-:-:S14]  /*3b80*/  DSETP.NAN.AND P2, PT, R28, R28, PT ;  /* 0x0000001c1c00722a */ /* 0x000fdc0003f48000 */
[----:B------:R-:W-:Y:S05]  /*3b90*/  @P2 BRA `(.L_x_64) ;  /* 0x0000000000342947 */ /* 0x000fea0003800000 */
[----:B------:R-:W-:Y:S01]  /*3ba0*/  ISETP.NE.AND P2, PT, R7, R39, PT ;  /* 0x000000270700720c */ /* 0x000fe20003f45270 */
[----:B------:R-:W-:Y:S01]  /*3bb0*/  IMAD.MOV.U32 R41, RZ, RZ, -0x80000 ;  /* 0xfff80000ff297424 */ /* 0x000fe200078e00ff */
[----:B------:R-:W-:-:S11]  /*3bc0*/  MOV R40, 0x0 ;  /* 0x0000000000287802 */ /* 0x000fd60000000f00 */
[----:B------:R-:W-:Y:S05]  /*3bd0*/  @!P2 BRA `(.L_x_62) ;  /* 0x000000000040a947 */ /* 0x000fea0003800000 */
[----:B------:R-:W-:Y:S02]  /*3be0*/  ISETP.NE.AND P2, PT, R7, 0x7ff00000, PT ;  /* 0x7ff000000700780c */ /* 0x000fe40003f45270 */
[----:B------:R-:W-:Y:S02]  /*3bf0*/  LOP3.LUT R28, R31, 0x80000000, R29, 0x48, !PT ;  /* 0x800000001f1c7812 */ /* 0x000fe400078e481d */
[----:B------:R-:W-:-:S13]  /*3c00*/  ISETP.EQ.OR P2, PT, R39, RZ, !P2 ;  /* 0x000000ff2700720c */ /* 0x000fda0005742670 */
[----:B------:R-:W-:Y:S01]  /*3c10*/  @P2 LOP3.LUT R5, R28, 0x7ff00000, RZ, 0xfc, !PT ;  /* 0x7ff000001c052812 */ /* 0x000fe200078efcff */
[----:B------:R-:W-:Y:S01]  /*3c20*/  @!P2 IMAD.MOV.U32 R40, RZ, RZ, RZ ;  /* 0x000000ffff28a224 */ /* 0x000fe200078e00ff */
[----:B------:R-:W-:Y:S01]  /*3c30*/  @!P2 MOV R41, R28 ;  /* 0x0000001c0029a202 */ /* 0x000fe20000000f00 */
[----:B------:R-:W-:Y:S02]  /*3c40*/  @P2 IMAD.MOV.U32 R40, RZ, RZ, RZ ;  /* 0x000000ffff282224 */ /* 0x000fe400078e00ff */
[----:B------:R-:W-:Y:S01]  /*3c50*/  @P2 IMAD.MOV.U32 R41, RZ, RZ, R5 ;  /* 0x000000ffff292224 */ /* 0x000fe200078e0005 */
[----:B------:R-:W-:Y:S06]  /*3c60*/  BRA `(.L_x_62) ;  /* 0x00000000001c7947 */ /* 0x000fec0003800000 */
.L_x_64:
[----:B------:R-:W-:Y:S02]  /*3c70*/  LOP3.LUT R5, R29, 0x80000, RZ, 0xfc, !PT ;  /* 0x000800001d057812 */ /* 0x000fe400078efcff */
[----:B------:R-:W-:-:S03]  /*3c80*/  MOV R40, R28 ;  /* 0x0000001c00287202 */ /* 0x000fc60000000f00 */
[----:B------:R-:W-:Y:S01]  /*3c90*/  IMAD.MOV.U32 R41, RZ, RZ, R5 ;  /* 0x000000ffff297224 */ /* 0x000fe200078e0005 */
[----:B------:R-:W-:Y:S06]  /*3ca0*/  BRA `(.L_x_62) ;  /* 0x00000000000c7947 */ /* 0x000fec0003800000 */
.L_x_63:
[----:B------:R-:W-:Y:S01]  /*3cb0*/  LOP3.LUT R5, R31, 0x80000, RZ, 0xfc, !PT ;  /* 0x000800001f057812 */ /* 0x000fe200078efcff */
[----:B------:R-:W-:-:S03]  /*3cc0*/  IMAD.MOV.U32 R40, RZ, RZ, R30 ;  /* 0x000000ffff287224 */ /* 0x000fc600078e001e */
[----:B------:R-:W-:-:S07]  /*3cd0*/  MOV R41, R5 ;  /* 0x0000000500297202 */ /* 0x000fce0000000f00 */
.L_x_62:
[----:B------:R-:W-:Y:S05]  /*3ce0*/  BSYNC.RECONVERGENT B0 ;  /* 0x0000000000007941 */ /* 0x000fea0003800200 */
.L_x_60:
[----:B------:R-:W-:Y:S01]  /*3cf0*/  MOV R26, R4 ;  /* 0x00000004001a7202 */ /* 0x000fe20000000f00 */
[----:B------:R-:W-:Y:S02]  /*3d00*/  IMAD.MOV.U32 R27, RZ, RZ, 0x0 ;  /* 0x00000000ff1b7424 */ /* 0x000fe400078e00ff */
[----:B------:R-:W-:Y:S02]  /*3d10*/  IMAD.MOV.U32 R6, RZ, RZ, R40 ;  /* 0x000000ffff067224 */ /* 0x000fe400078e0028 */
[----:B------:R-:W-:Y:S01]  /*3d20*/  IMAD.MOV.U32 R5, RZ, RZ, R41 ;  /* 0x000000ffff057224 */ /* 0x000fe200078e0029 */
[----:B------:R-:W-:Y:S06]  /*3d30*/  RET.REL.NODEC R26 `(_Z20NumBandNgpown_kernelPdS_S_S_iiiS_S_S_PiS0_ii) ;  /* 0xffffffc01ab07950 */ /* 0x000fec0003c3ffff */
.L_x_65:
[----:B------:R-:W-:-:S00]  /*3d40*/  BRA `(.L_x_65) ;  /* 0xfffffffc00fc7947 */ /* 0x000fc0000383ffff */
[----:B------:R-:W-:-:S00]  /*3d50*/  NOP ;  /* 0x0000000000007918 */ /* 0x000fc00000000000 */
        /* <DEDUP_REMOVED lines=10> */
.L_x_66:


//--------------------- .nv.shared.reserved.0     --------------------------
	.section	.nv.shared.reserved.0,"aw",@nobits
	.weak		__nv_reservedSMEM_offset_0_alias
	.size		__nv_reservedSMEM_offset_0_alias, 0, 64
	.other		__nv_reservedSMEM_offset_0_alias,@"STO_CUDA_RESERVED_SHARED STV_DEFAULT"
__nv_reservedSMEM_offset_0_alias:
	.zero		0
	.zero		64


//--------------------- .nv.constant0._Z20NumBandNgpown_kernelPdS_S_S_iiiS_S_S_PiS0_ii --------------------------
	.section	.nv.constant0._Z20NumBandNgpown_kernelPdS_S_S_iiiS_S_S_PiS0_ii,"a",@progbits
	.sectionflags	@""
	.align	4
.nv.constant0._Z20NumBandNgpown_kernelPdS_S_S_iiiS_S_S_PiS0_ii:
	.zero		992


//--------------------- SYMBOLS --------------------------

	.type		.nv.reservedSmem.offset0,@object
	.size		.nv.reservedSmem.offset0,0x4
